// auto-generated by cutlass_sweep.gemm — config: {"arch": "sm_90", "cluster_m": 1, "cluster_n": 2, "dtype": "e4m3", "stages": 4, "tile_k": 128, "tile_m": 128, "tile_n": 128}
#include "cutlass/cutlass.h"
#include "cutlass/gemm/collective/collective_builder.hpp"
#include "cutlass/gemm/device/gemm_universal_adapter.h"
#include "cutlass/gemm/kernel/gemm_universal.hpp"
#include "cutlass/epilogue/collective/collective_builder.hpp"

using ElemA = cutlass::float_e4m3_t;
using ElemB = cutlass::float_e4m3_t;
using ElemCD = cutlass::float_e4m3_t;
using Acc  = float;
using TileShape    = cute::Shape<cute::_128, cute::_128, cute::_128>;
using ClusterShape = cute::Shape<cute::_1, cute::_2, cute::_1>;

using CollectiveEpilogue = typename cutlass::epilogue::collective::CollectiveBuilder<
    cutlass::arch::Sm90, cutlass::arch::OpClassTensorOp,
    TileShape, ClusterShape,
    cutlass::epilogue::collective::EpilogueTileAuto,
    Acc, Acc,
    ElemCD, cutlass::layout::RowMajor, 128 / cutlass::sizeof_bits<ElemCD>::value,
    ElemCD, cutlass::layout::RowMajor, 128 / cutlass::sizeof_bits<ElemCD>::value,
    cutlass::epilogue::collective::EpilogueScheduleAuto
  >::CollectiveOp;

using CollectiveMainloop = typename cutlass::gemm::collective::CollectiveBuilder<
    cutlass::arch::Sm90, cutlass::arch::OpClassTensorOp,
    ElemA, cutlass::layout::RowMajor, 128 / cutlass::sizeof_bits<ElemA>::value,
    ElemB, cutlass::layout::ColumnMajor, 128 / cutlass::sizeof_bits<ElemB>::value,
    Acc,
    TileShape, ClusterShape,
    cutlass::gemm::collective::StageCount<4>,
    cutlass::gemm::collective::KernelScheduleAuto
  >::CollectiveOp;

using GemmKernel = cutlass::gemm::kernel::GemmUniversal<
    cute::Shape<int,int,int,int>,
    CollectiveMainloop,
    CollectiveEpilogue
>;
using Gemm = cutlass::gemm::device::GemmUniversalAdapter<GemmKernel>;

// Force the device kernel symbol into the cubin without needing a host main.
auto* _anchor = &cutlass::device_kernel<GemmKernel>;


// ===== COMPILED SASS (sm_90a) =====

	.target	sm_90a

	.elftype	@"ET_EXEC"


//--------------------- .note.nv.tkinfo           --------------------------
	.section	.note.nv.tkinfo,"",@"SHT_NOTE"
	.sectionflags	@"SHF_NOTE_NV_TKINFO"
	.tkinfo
        /*0018*/ 	.word	0x00000002
        /*0030*/ 	.string	""
        /*0030*/ 	.string	"ptxas"
        /*0030*/ 	.string	"Cuda compilation tools, release 13.0, V13.0.88"
        /*0030*/ 	.string	"Build cuda_13.0.r13.0/compiler.36424714_0"
        /*0030*/ 	.string	"-arch sm_90a -m 64 "



//--------------------- .note.nv.cuinfo           --------------------------
	.section	.note.nv.cuinfo,"",@"SHT_NOTE"
	.sectionflags	@"SHF_NOTE_NV_CUINFO"
        /*0018*/ 	.short	0x0002
        /*001a*/ 	.short	0x005a
        /*001c*/ 	.short	0x0082
	.zero		2


//--------------------- .nv.info                  --------------------------
	.section	.nv.info,"",@"SHT_CUDA_INFO"
	.align	4


	//----- nvinfo : EIATTR_REGCOUNT
	.align		4
        /*0000*/ 	.byte	0x04, 0x2f
        /*0002*/ 	.short	(.L_12 - .L_11)
	.align		4
.L_11:
        /*0004*/ 	.word	index@(_ZN7cutlass13device_kernelINS_4gemm6kernel13GemmUniversalIN4cute5tupleIJiiiiEEENS1_10collective13CollectiveMmaINS1_37MainloopSm90TmaGmmaWarpSpecializedFP8ILi4ENS5_IJNS4_1CILi1EEENSA_ILi2EEESB_EEENS1_35KernelTmaWarpSpecializedCooperativeEEENS5_IJNSA_ILi128EEESG_SG_EEENS_12float_e4m3_tENS5_IJlSB_lEEESI_SJ_NS4_8TiledMMAINS4_8MMA_AtomIJNS4_4SM904GMMA31MMA_64x128x32_F32E4M3E4M3_SS_TNILNSN_7ScaleInE1ELSP_1EEEEEENS4_6LayoutINS5_IJSC_SB_SB_EEENS5_IJSB_NSA_ILi0EEESU_EEEEENS5_IJNS4_10UnderscoreESX_SX_EEEEENS4_23SM90_TMA_LOAD_MULTICASTENS4_14ComposedLayoutINS4_7SwizzleILi3ELi4ELi3EEENS4_18smem_ptr_flag_bitsILi8EEENSS_INS5_IJNSA_ILi8EEESG_EEENS5_IJSG_SB_EEEEEEEvNS4_8identityENS4_13SM90_TMA_LOADES1A_vS1B_EENS_8epilogue10collective6detail29Sm90TmaWarpSpecializedAdapterINS1F_15DefaultEpilogueISI_SJ_SJ_NS1E_6thread17LinearCombinationISI_Li1EffLNS1J_9ScaleType4KindE0ELNS_15FloatRoundStyleE2ESI_EENS1_15EpilogueDefaultEEEEEvvEEEEvNT_6ParamsE)
        /*0008*/ 	.word	0x000000a8


	//----- nvinfo : EIATTR_FRAME_SIZE
	.align		4
.L_12:
        /*000c*/ 	.byte	0x04, 0x11
        /*000e*/ 	.short	(.L_14 - .L_13)
	.align		4
.L_13:
        /*0010*/ 	.word	index@(_ZN7cutlass13device_kernelINS_4gemm6kernel13GemmUniversalIN4cute5tupleIJiiiiEEENS1_10collective13CollectiveMmaINS1_37MainloopSm90TmaGmmaWarpSpecializedFP8ILi4ENS5_IJNS4_1CILi1EEENSA_ILi2EEESB_EEENS1_35KernelTmaWarpSpecializedCooperativeEEENS5_IJNSA_ILi128EEESG_SG_EEENS_12float_e4m3_tENS5_IJlSB_lEEESI_SJ_NS4_8TiledMMAINS4_8MMA_AtomIJNS4_4SM904GMMA31MMA_64x128x32_F32E4M3E4M3_SS_TNILNSN_7ScaleInE1ELSP_1EEEEEENS4_6LayoutINS5_IJSC_SB_SB_EEENS5_IJSB_NSA_ILi0EEESU_EEEEENS5_IJNS4_10UnderscoreESX_SX_EEEEENS4_23SM90_TMA_LOAD_MULTICASTENS4_14ComposedLayoutINS4_7SwizzleILi3ELi4ELi3EEENS4_18smem_ptr_flag_bitsILi8EEENSS_INS5_IJNSA_ILi8EEESG_EEENS5_IJSG_SB_EEEEEEEvNS4_8identityENS4_13SM90_TMA_LOADES1A_vS1B_EENS_8epilogue10collective6detail29Sm90TmaWarpSpecializedAdapterINS1F_15DefaultEpilogueISI_SJ_SJ_NS1E_6thread17LinearCombinationISI_Li1EffLNS1J_9ScaleType4KindE0ELNS_15FloatRoundStyleE2ESI_EENS1_15EpilogueDefaultEEEEEvvEEEEvNT_6ParamsE)
        /*0014*/ 	.word	0x00000000


	//----- nvinfo : EIATTR_MIN_STACK_SIZE
	.align		4
.L_14:
        /*0018*/ 	.byte	0x04, 0x12
        /*001a*/ 	.short	(.L_16 - .L_15)
	.align		4
.L_15:
        /*001c*/ 	.word	index@(_ZN7cutlass13device_kernelINS_4gemm6kernel13GemmUniversalIN4cute5tupleIJiiiiEEENS1_10collective13CollectiveMmaINS1_37MainloopSm90TmaGmmaWarpSpecializedFP8ILi4ENS5_IJNS4_1CILi1EEENSA_ILi2EEESB_EEENS1_35KernelTmaWarpSpecializedCooperativeEEENS5_IJNSA_ILi128EEESG_SG_EEENS_12float_e4m3_tENS5_IJlSB_lEEESI_SJ_NS4_8TiledMMAINS4_8MMA_AtomIJNS4_4SM904GMMA31MMA_64x128x32_F32E4M3E4M3_SS_TNILNSN_7ScaleInE1ELSP_1EEEEEENS4_6LayoutINS5_IJSC_SB_SB_EEENS5_IJSB_NSA_ILi0EEESU_EEEEENS5_IJNS4_10UnderscoreESX_SX_EEEEENS4_23SM90_TMA_LOAD_MULTICASTENS4_14ComposedLayoutINS4_7SwizzleILi3ELi4ELi3EEENS4_18smem_ptr_flag_bitsILi8EEENSS_INS5_IJNSA_ILi8EEESG_EEENS5_IJSG_SB_EEEEEEEvNS4_8identityENS4_13SM90_TMA_LOADES1A_vS1B_EENS_8epilogue10collective6detail29Sm90TmaWarpSpecializedAdapterINS1F_15DefaultEpilogueISI_SJ_SJ_NS1E_6thread17LinearCombinationISI_Li1EffLNS1J_9ScaleType4KindE0ELNS_15FloatRoundStyleE2ESI_EENS1_15EpilogueDefaultEEEEEvvEEEEvNT_6ParamsE)
        /*0020*/ 	.word	0x00000000
.L_16:


//--------------------- .nv.compat                --------------------------
	.section	.nv.compat,"",@"SHT_CUDA_COMPAT_INFO"
	.align	4
        /*0000*/ 	.byte	0x02, 0x09, 0x01, 0x00, 0x02, 0x02, 0x04, 0x00, 0x02, 0x05, 0x05, 0x00, 0x03, 0x07, 0x01, 0x01
        /*0010*/ 	.byte	0x02, 0x03, 0x01, 0x00, 0x02, 0x06, 0x01, 0x00, 0x04, 0x0b, 0x08, 0x00, 0x00, 0x00, 0x00, 0x00
        /*0020*/ 	.byte	0x00, 0x00, 0x00, 0x00


//--------------------- .nv.info._ZN7cutlass13device_kernelINS_4gemm6kernel13GemmUniversalIN4cute5tupleIJiiiiEEENS1_10collective13CollectiveMmaINS1_37MainloopSm90TmaGmmaWarpSpecializedFP8ILi4ENS5_IJNS4_1CILi1EEENSA_ILi2EEESB_EEENS1_35KernelTmaWarpSpecializedCooperativeEEENS5_IJNSA_ILi128EEESG_SG_EEENS_12float_e4m3_tENS5_IJlSB_lEEESI_SJ_NS4_8TiledMMAINS4_8MMA_AtomIJNS4_4SM904GMMA31MMA_64x128x32_F32E4M3E4M3_SS_TNILNSN_7ScaleInE1ELSP_1EEEEEENS4_6LayoutINS5_IJSC_SB_SB_EEENS5_IJSB_NSA_ILi0EEESU_EEEEENS5_IJNS4_10UnderscoreESX_SX_EEEEENS4_23SM90_TMA_LOAD_MULTICASTENS4_14ComposedLayoutINS4_7SwizzleILi3ELi4ELi3EEENS4_18smem_ptr_flag_bitsILi8EEENSS_INS5_IJNSA_ILi8EEESG_EEENS5_IJSG_SB_EEEEEEEvNS4_8identityENS4_13SM90_TMA_LOADES1A_vS1B_EENS_8epilogue10collective6detail29Sm90TmaWarpSpecializedAdapterINS1F_15DefaultEpilogueISI_SJ_SJ_NS1E_6thread17LinearCombinationISI_Li1EffLNS1J_9ScaleType4KindE0ELNS_15FloatRoundStyleE2ESI_EENS1_15EpilogueDefaultEEEEEvvEEEEvNT_6ParamsE --------------------------
	.section	.nv.info._ZN7cutlass13device_kernelINS_4gemm6kernel13GemmUniversalIN4cute5tupleIJiiiiEEENS1_10collective13CollectiveMmaINS1_37MainloopSm90TmaGmmaWarpSpecializedFP8ILi4ENS5_IJNS4_1CILi1EEENSA_ILi2EEESB_EEENS1_35KernelTmaWarpSpecializedCooperativeEEENS5_IJNSA_ILi128EEESG_SG_EEENS_12float_e4m3_tENS5_IJlSB_lEEESI_SJ_NS4_8TiledMMAINS4_8MMA_AtomIJNS4_4SM904GMMA31MMA_64x128x32_F32E4M3E4M3_SS_TNILNSN_7ScaleInE1ELSP_1EEEEEENS4_6LayoutINS5_IJSC_SB_SB_EEENS5_IJSB_NSA_ILi0EEESU_EEEEENS5_IJNS4_10UnderscoreESX_SX_EEEEENS4_23SM90_TMA_LOAD_MULTICASTENS4_14ComposedLayoutINS4_7SwizzleILi3ELi4ELi3EEENS4_18smem_ptr_flag_bitsILi8EEENSS_INS5_IJNSA_ILi8EEESG_EEENS5_IJSG_SB_EEEEEEEvNS4_8identityENS4_13SM90_TMA_LOADES1A_vS1B_EENS_8epilogue10collective6detail29Sm90TmaWarpSpecializedAdapterINS1F_15DefaultEpilogueISI_SJ_SJ_NS1E_6thread17LinearCombinationISI_Li1EffLNS1J_9ScaleType4KindE0ELNS_15FloatRoundStyleE2ESI_EENS1_15EpilogueDefaultEEEEEvvEEEEvNT_6ParamsE,"",@"SHT_CUDA_INFO"
	.sectionflags	@""
	.align	4


	//----- nvinfo : EIATTR_CUDA_API_VERSION
	.align		4
        /*0000*/ 	.byte	0x04, 0x37
        /*0002*/ 	.short	(.L_18 - .L_17)
.L_17:
        /*0004*/ 	.word	0x00000082


	//----- nvinfo : EIATTR_KPARAM_INFO
	.align		4
.L_18:
        /*0008*/ 	.byte	0x04, 0x17
        /*000a*/ 	.short	(.L_20 - .L_19)
.L_19:
        /*000c*/ 	.word	0x00000000
        /*0010*/ 	.short	0x0000
        /*0012*/ 	.short	0x0070
        /*0014*/ 	.byte	0x00, 0xf0, 0x01, 0x10


	//----- nvinfo : EIATTR_SPARSE_MMA_MASK
	.align		4
.L_20:
        /*0018*/ 	.byte	0x03, 0x50
        /*001a*/ 	.short	0x0000


	//----- nvinfo : EIATTR_MAXREG_COUNT
	.align		4
        /*001c*/ 	.byte	0x03, 0x1b
        /*001e*/ 	.short	0x00a8


	//----- nvinfo : EIATTR_NUM_BARRIERS
	.align		4
        /*0020*/ 	.byte	0x02, 0x4c
        /*0022*/ 	.byte	0x01
	.zero		1


	//----- nvinfo : EIATTR_MERCURY_ISA_VERSION
	.align		4
        /*0024*/ 	.byte	0x03, 0x5f
        /*0026*/ 	.short	0x0101


	//----- nvinfo : EIATTR_INT_WARP_WIDE_INSTR_OFFSETS
	.align		4
        /*0028*/ 	.byte	0x04, 0x31
        /*002a*/ 	.short	(.L_22 - .L_21)


	//   ....[0]....
.L_21:
        /*002c*/ 	.word	0x00000440


	//   ....[1]....
        /*0030*/ 	.word	0x00000460


	//   ....[2]....
        /*0034*/ 	.word	0x00000630


	//   ....[3]....
        /*0038*/ 	.word	0x00002e10


	//----- nvinfo : EIATTR_COOP_GROUP_MASK_REGIDS
	.align		4
.L_22:
        /*003c*/ 	.byte	0x04, 0x29
        /*003e*/ 	.short	(.L_24 - .L_23)


	//   ....[0]....
.L_23:
        /*0040*/ 	.word	0xffffffff


	//   ....[1]....
        /*0044*/ 	.word	0xffffffff


	//   ....[2]....
        /*0048*/ 	.word	0xffffffff


	//   ....[3]....
        /*004c*/ 	.word	0xffffffff


	//   ....[4]....
        /*0050*/ 	.word	0xffffffff


	//   ....[5]....
        /*0054*/ 	.word	0xffffffff


	//----- nvinfo : EIATTR_COOP_GROUP_INSTR_OFFSETS
	.align		4
.L_24:
        /*0058*/ 	.byte	0x04, 0x28
        /*005a*/ 	.short	(.L_26 - .L_25)


	//   ....[0]....
.L_25:
        /*005c*/ 	.word	0x00000060


	//   ....[1]....
        /*0060*/ 	.word	0x00000070


	//   ....[2]....
        /*0064*/ 	.word	0x00000130


	//   ....[3]....
        /*0068*/ 	.word	0x000002c0


	//   ....[4]....
        /*006c*/ 	.word	0x00000770


	//   ....[5]....
        /*0070*/ 	.word	0x000011f0


	//----- nvinfo : EIATTR_REG_RECONFIG
	.align		4
.L_26:
        /*0074*/ 	.byte	0x01, 0x54
	.zero		2


	//----- nvinfo : EIATTR_MBARRIER_INSTR_OFFSETS
	.align		4
        /*0078*/ 	.byte	0x04, 0x39
        /*007a*/ 	.short	(.L_28 - .L_27)


	//   ....[0]....
.L_27:
        /*007c*/ 	.word	0x00000230
        /*0080*/ 	.word	0x000000ff
        /*0084*/ 	.word	0x00000000
        /*0088*/ 	.short	0x0100
        /*008a*/ 	.byte	0x08
	.zero		1


	//   ....[1]....
        /*008c*/ 	.word	0x00000240
        /*0090*/ 	.word	0x000000ff
        /*0094*/ 	.word	0x00000020
        /*0098*/ 	.short	0x0100
        /*009a*/ 	.byte	0x08
	.zero		1


	//   ....[2]....
        /*009c*/ 	.word	0x00000250
        /*00a0*/ 	.word	0x000000ff
        /*00a4*/ 	.word	0x00000008
        /*00a8*/ 	.short	0x0100
        /*00aa*/ 	.byte	0x08
	.zero		1


	//   ....[3]....
        /*00ac*/ 	.word	0x00000260
        /*00b0*/ 	.word	0x000000ff
        /*00b4*/ 	.word	0x00000028
        /*00b8*/ 	.short	0x0100
        /*00ba*/ 	.byte	0x08
	.zero		1


	//   ....[4]....
        /*00bc*/ 	.word	0x00000270
        /*00c0*/ 	.word	0x000000ff
        /*00c4*/ 	.word	0x00000010
        /*00c8*/ 	.short	0x0100
        /*00ca*/ 	.byte	0x08
	.zero		1


	//   ....[5]....
        /*00cc*/ 	.word	0x00000280
        /*00d0*/ 	.word	0x000000ff
        /*00d4*/ 	.word	0x00000030
        /*00d8*/ 	.short	0x0100
        /*00da*/ 	.byte	0x08
	.zero		1


	//   ....[6]....
        /*00dc*/ 	.word	0x00000290
        /*00e0*/ 	.word	0x000000ff
        /*00e4*/ 	.word	0x00000018
        /*00e8*/ 	.short	0x0100
        /*00ea*/ 	.byte	0x08
	.zero		1


	//   ....[7]....
        /*00ec*/ 	.word	0x000002a0
        /*00f0*/ 	.word	0x000000ff
        /*00f4*/ 	.word	0x00000038
        /*00f8*/ 	.short	0x0100
        /*00fa*/ 	.byte	0x08
	.zero		1


	//   ....[8]....
        /*00fc*/ 	.word	0x000006d0
        /*0100*/ 	.word	0x000000ff
        /*0104*/ 	.word	0x00000050
        /*0108*/ 	.short	0x0100
        /*010a*/ 	.byte	0x06
	.zero		1


	//   ....[9]....
        /*010c*/ 	.word	0x00000720
        /*0110*/ 	.word	0x000000ff
        /*0114*/ 	.word	0x00000058
        /*0118*/ 	.short	0x0100
        /*011a*/ 	.byte	0x06
	.zero		1


	//   ....[10]....
        /*011c*/ 	.word	0x00001710
        /*0120*/ 	.word	0x000000ff
        /*0124*/ 	.word	0x00000000
        /*0128*/ 	.short	0x010a
        /*012a*/ 	.byte	0x06
	.zero		1


	//   ....[11]....
        /*012c*/ 	.word	0x00001750
        /*0130*/ 	.word	0x000000ff
        /*0134*/ 	.word	0x00000000
        /*0138*/ 	.short	0x010a
        /*013a*/ 	.byte	0x06
	.zero		1


	//   ....[12]....
        /*013c*/ 	.word	0x00002130
        /*0140*/ 	.word	0x000000ff
        /*0144*/ 	.word	0x00000000
        /*0148*/ 	.short	0x010a
        /*014a*/ 	.byte	0x0c
	.zero		1


	//   ....[13]....
        /*014c*/ 	.word	0x00002170
        /*0150*/ 	.word	0x000000ff
        /*0154*/ 	.word	0x00000000
        /*0158*/ 	.short	0x010a
        /*015a*/ 	.byte	0x0c
	.zero		1


	//   ....[14]....
        /*015c*/ 	.word	0x00002860
        /*0160*/ 	.word	0x0000008e
        /*0164*/ 	.word	0x00000000
        /*0168*/ 	.short	0x0101
        /*016a*/ 	.byte	0x3f
	.zero		1


	//   ....[15]....
        /*016c*/ 	.word	0x00002ec0
        /*0170*/ 	.word	0x0000000c
        /*0174*/ 	.word	0x00000000
        /*0178*/ 	.short	0x0101
        /*017a*/ 	.byte	0x3f
	.zero		1


	//   ....[16]....
        /*017c*/ 	.word	0x000087a0
        /*0180*/ 	.word	0x00000015
        /*0184*/ 	.word	0x00000020
        /*0188*/ 	.short	0x010a
        /*018a*/ 	.byte	0x3f
	.zero		1


	//   ....[17]....
        /*018c*/ 	.word	0x00008b40
        /*0190*/ 	.word	0x00000006
        /*0194*/ 	.word	0x00000058
        /*0198*/ 	.short	0x0101
        /*019a*/ 	.byte	0x3f
	.zero		1


	//   ....[18]....
        /*019c*/ 	.word	0x00009240
        /*01a0*/ 	.word	0x00000005
        /*01a4*/ 	.word	0x00000000
        /*01a8*/ 	.short	0x010a
        /*01aa*/ 	.byte	0x3f
	.zero		1


	//   ....[19]....
        /*01ac*/ 	.word	0x000092c0
        /*01b0*/ 	.word	0x00000007
        /*01b4*/ 	.word	0x00000000
        /*01b8*/ 	.short	0x010a
        /*01ba*/ 	.byte	0x3f
	.zero		1


	//   ....[20]....
        /*01bc*/ 	.word	0x00009350
        /*01c0*/ 	.word	0x00000006
        /*01c4*/ 	.word	0x00000000
        /*01c8*/ 	.short	0x010a
        /*01ca*/ 	.byte	0x3f
	.zero		1


	//   ....[21]....
        /*01cc*/ 	.word	0x000093e0
        /*01d0*/ 	.word	0x00000003
        /*01d4*/ 	.word	0x00000000
        /*01d8*/ 	.short	0x010a
        /*01da*/ 	.byte	0x3f
	.zero		1


	//   ....[22]....
        /*01dc*/ 	.word	0x00009450
        /*01e0*/ 	.word	0x0000000c
        /*01e4*/ 	.word	0x00000000
        /*01e8*/ 	.short	0x010a
        /*01ea*/ 	.byte	0x3f
	.zero		1


	//   ....[23]....
        /*01ec*/ 	.word	0x000094b0
        /*01f0*/ 	.word	0x0000008e
        /*01f4*/ 	.word	0x00000000
        /*01f8*/ 	.short	0x010a
        /*01fa*/ 	.byte	0x3f
	.zero		1


	//   ....[24]....
        /*01fc*/ 	.word	0x00009580
        /*0200*/ 	.word	0x00000015
        /*0204*/ 	.word	0x00000020
        /*0208*/ 	.short	0x010a
        /*020a*/ 	.byte	0x3f
	.zero		1


	//   ....[25]....
        /*020c*/ 	.word	0x00009650
        /*0210*/ 	.word	0x00000005
        /*0214*/ 	.word	0x00000000
        /*0218*/ 	.short	0x010a
        /*021a*/ 	.byte	0x3f
	.zero		1


	//   ....[26]....
        /*021c*/ 	.word	0x000096a0
        /*0220*/ 	.word	0x00000007
        /*0224*/ 	.word	0x00000000
        /*0228*/ 	.short	0x010a
        /*022a*/ 	.byte	0x3f
	.zero		1


	//   ....[27]....
        /*022c*/ 	.word	0x000096f0
        /*0230*/ 	.word	0x00000006
        /*0234*/ 	.word	0x00000000
        /*0238*/ 	.short	0x010a
        /*023a*/ 	.byte	0x3f
	.zero		1


	//----- nvinfo : EIATTR_NUM_MBARRIERS
	.align		4
.L_28:
        /*023c*/ 	.byte	0x03, 0x38
        /*023e*/ 	.short	0x000a


	//----- nvinfo : EIATTR_EXIT_INSTR_OFFSETS
	.align		4
        /*0240*/ 	.byte	0x04, 0x1c
        /*0242*/ 	.short	(.L_30 - .L_29)


	//   ....[0]....
.L_29:
        /*0244*/ 	.word	0x000008d0


	//   ....[1]....
        /*0248*/ 	.word	0x000010c0


	//   ....[2]....
        /*024c*/ 	.word	0x00007ed0


	//   ....[3]....
        /*0250*/ 	.word	0x00008420


	//   ....[4]....
        /*0254*/ 	.word	0x00009430


	//----- nvinfo : EIATTR_MAX_THREADS
	.align		4
.L_30:
        /*0258*/ 	.byte	0x04, 0x05
        /*025a*/ 	.short	(.L_32 - .L_31)
.L_31:
        /*025c*/ 	.word	0x00000180
        /*0260*/ 	.word	0x00000001
        /*0264*/ 	.word	0x00000001


	//----- nvinfo : EIATTR_CRS_STACK_SIZE
	.align		4
.L_32:
        /*0268*/ 	.byte	0x04, 0x1e
        /*026a*/ 	.short	(.L_34 - .L_33)
.L_33:
        /*026c*/ 	.word	0x00000000


	//----- nvinfo : EIATTR_CBANK_PARAM_SIZE
	.align		4
.L_34:
        /*0270*/ 	.byte	0x03, 0x19
        /*0272*/ 	.short	0x0470


	//----- nvinfo : EIATTR_PARAM_CBANK
	.align		4
        /*0274*/ 	.byte	0x04, 0x0a
        /*0276*/ 	.short	(.L_36 - .L_35)
	.align		4
.L_35:
        /*0278*/ 	.word	index@(.nv.constant0._ZN7cutlass13device_kernelINS_4gemm6kernel13GemmUniversalIN4cute5tupleIJiiiiEEENS1_10collective13CollectiveMmaINS1_37MainloopSm90TmaGmmaWarpSpecializedFP8ILi4ENS5_IJNS4_1CILi1EEENSA_ILi2EEESB_EEENS1_35KernelTmaWarpSpecializedCooperativeEEENS5_IJNSA_ILi128EEESG_SG_EEENS_12float_e4m3_tENS5_IJlSB_lEEESI_SJ_NS4_8TiledMMAINS4_8MMA_AtomIJNS4_4SM904GMMA31MMA_64x128x32_F32E4M3E4M3_SS_TNILNSN_7ScaleInE1ELSP_1EEEEEENS4_6LayoutINS5_IJSC_SB_SB_EEENS5_IJSB_NSA_ILi0EEESU_EEEEENS5_IJNS4_10UnderscoreESX_SX_EEEEENS4_23SM90_TMA_LOAD_MULTICASTENS4_14ComposedLayoutINS4_7SwizzleILi3ELi4ELi3EEENS4_18smem_ptr_flag_bitsILi8EEENSS_INS5_IJNSA_ILi8EEESG_EEENS5_IJSG_SB_EEEEEEEvNS4_8identityENS4_13SM90_TMA_LOADES1A_vS1B_EENS_8epilogue10collective6detail29Sm90TmaWarpSpecializedAdapterINS1F_15DefaultEpilogueISI_SJ_SJ_NS1E_6thread17LinearCombinationISI_Li1EffLNS1J_9ScaleType4KindE0ELNS_15FloatRoundStyleE2ESI_EENS1_15EpilogueDefaultEEEEEvvEEEEvNT_6ParamsE)
        /*027c*/ 	.short	0x0210
        /*027e*/ 	.short	0x0470


	//----- nvinfo : EIATTR_SW_WAR
	.align		4
.L_36:
        /*0280*/ 	.byte	0x04, 0x36
        /*0282*/ 	.short	(.L_38 - .L_37)
.L_37:
        /*0284*/ 	.word	0x00000008
.L_38:


//--------------------- .nv.callgraph             --------------------------
	.section	.nv.callgraph,"",@"SHT_CUDA_CALLGRAPH"
	.align	4
	.sectionentsize	8
	.align		4
        /*0000*/ 	.word	0x00000000
	.align		4
        /*0004*/ 	.word	0xffffffff
	.align		4
        /*0008*/ 	.word	0x00000000
	.align		4
        /*000c*/ 	.word	0xfffffffe
	.align		4
        /*0010*/ 	.word	0x00000000
	.align		4
        /*0014*/ 	.word	0xfffffffd
	.align		4
        /*0018*/ 	.word	0x00000000
	.align		4
        /*001c*/ 	.word	0xfffffffc


//--------------------- .nv.constant4             --------------------------
	.section	.nv.constant4,"a",@progbits
	.align	8
	.align		8
.nv.constant4:
        /*0000*/ 	.dword	_ZN39_INTERNAL_9a900f21_4_k_cu_6132d34b_45204cuda3std3__45__cpo5beginE
	.align		8
        /*0008*/ 	.dword	_ZN39_INTERNAL_9a900f21_4_k_cu_6132d34b_45204cuda3std3__45__cpo3endE
	.align		8
        /*0010*/ 	.dword	_ZN39_INTERNAL_9a900f21_4_k_cu_6132d34b_45204cuda3std3__45__cpo6cbeginE
	.align		8
        /*0018*/ 	.dword	_ZN39_INTERNAL_9a900f21_4_k_cu_6132d34b_45204cuda3std3__45__cpo4cendE
	.align		8
        /*0020*/ 	.dword	_ZN39_INTERNAL_9a900f21_4_k_cu_6132d34b_45204cuda3std3__441_GLOBAL__N__9a900f21_4_k_cu_6132d34b_45206ignoreE
	.align		8
        /*0028*/ 	.dword	_ZN39_INTERNAL_9a900f21_4_k_cu_6132d34b_45204cuda3std3__419piecewise_constructE
	.align		8
        /*0030*/ 	.dword	_ZN39_INTERNAL_9a900f21_4_k_cu_6132d34b_45204cuda3std3__48in_placeE
	.align		8
        /*0038*/ 	.dword	_ZN39_INTERNAL_9a900f21_4_k_cu_6132d34b_45204cuda3std6ranges3__45__cpo4swapE
	.align		8
        /*0040*/ 	.dword	_ZN39_INTERNAL_9a900f21_4_k_cu_6132d34b_45204cuda3std6ranges3__45__cpo9iter_moveE
	.align		8
        /*0048*/ 	.dword	_ZN39_INTERNAL_9a900f21_4_k_cu_6132d34b_45204cute7productE
	.align		8
        /*0050*/ 	.dword	_ZN39_INTERNAL_9a900f21_4_k_cu_6132d34b_45204cute1_E


//--------------------- .text._ZN7cutlass13device_kernelINS_4gemm6kernel13GemmUniversalIN4cute5tupleIJiiiiEEENS1_10collective13CollectiveMmaINS1_37MainloopSm90TmaGmmaWarpSpecializedFP8ILi4ENS5_IJNS4_1CILi1EEENSA_ILi2EEESB_EEENS1_35KernelTmaWarpSpecializedCooperativeEEENS5_IJNSA_ILi128EEESG_SG_EEENS_12float_e4m3_tENS5_IJlSB_lEEESI_SJ_NS4_8TiledMMAINS4_8MMA_AtomIJNS4_4SM904GMMA31MMA_64x128x32_F32E4M3E4M3_SS_TNILNSN_7ScaleInE1ELSP_1EEEEEENS4_6LayoutINS5_IJSC_SB_SB_EEENS5_IJSB_NSA_ILi0EEESU_EEEEENS5_IJNS4_10UnderscoreESX_SX_EEEEENS4_23SM90_TMA_LOAD_MULTICASTENS4_14ComposedLayoutINS4_7SwizzleILi3ELi4ELi3EEENS4_18smem_ptr_flag_bitsILi8EEENSS_INS5_IJNSA_ILi8EEESG_EEENS5_IJSG_SB_EEEEEEEvNS4_8identityENS4_13SM90_TMA_LOADES1A_vS1B_EENS_8epilogue10collective6detail29Sm90TmaWarpSpecializedAdapterINS1F_15DefaultEpilogueISI_SJ_SJ_NS1E_6thread17LinearCombinationISI_Li1EffLNS1J_9ScaleType4KindE0ELNS_15FloatRoundStyleE2ESI_EENS1_15EpilogueDefaultEEEEEvvEEEEvNT_6ParamsE --------------------------
	.section	.text._ZN7cutlass13device_kernelINS_4gemm6kernel13GemmUniversalIN4cute5tupleIJiiiiEEENS1_10collective13CollectiveMmaINS1_37MainloopSm90TmaGmmaWarpSpecializedFP8ILi4ENS5_IJNS4_1CILi1EEENSA_ILi2EEESB_EEENS1_35KernelTmaWarpSpecializedCooperativeEEENS5_IJNSA_ILi128EEESG_SG_EEENS_12float_e4m3_tENS5_IJlSB_lEEESI_SJ_NS4_8TiledMMAINS4_8MMA_AtomIJNS4_4SM904GMMA31MMA_64x128x32_F32E4M3E4M3_SS_TNILNSN_7ScaleInE1ELSP_1EEEEEENS4_6LayoutINS5_IJSC_SB_SB_EEENS5_IJSB_NSA_ILi0EEESU_EEEEENS5_IJNS4_10UnderscoreESX_SX_EEEEENS4_23SM90_TMA_LOAD_MULTICASTENS4_14ComposedLayoutINS4_7SwizzleILi3ELi4ELi3EEENS4_18smem_ptr_flag_bitsILi8EEENSS_INS5_IJNSA_ILi8EEESG_EEENS5_IJSG_SB_EEEEEEEvNS4_8identityENS4_13SM90_TMA_LOADES1A_vS1B_EENS_8epilogue10collective6detail29Sm90TmaWarpSpecializedAdapterINS1F_15DefaultEpilogueISI_SJ_SJ_NS1E_6thread17LinearCombinationISI_Li1EffLNS1J_9ScaleType4KindE0ELNS_15FloatRoundStyleE2ESI_EENS1_15EpilogueDefaultEEEEEvvEEEEvNT_6ParamsE,"ax",@progbits
	.align	128
.text._ZN7cutlass13device_kernelINS_4gemm6kernel13GemmUniversalIN4cute5tupleIJiiiiEEENS1_10collective13CollectiveMmaINS1_37MainloopSm90TmaGmmaWarpSpecializedFP8ILi4ENS5_IJNS4_1CILi1EEENSA_ILi2EEESB_EEENS1_35KernelTmaWarpSpecializedCooperativeEEENS5_IJNSA_ILi128EEESG_SG_EEENS_12float_e4m3_tENS5_IJlSB_lEEESI_SJ_NS4_8TiledMMAINS4_8MMA_AtomIJNS4_4SM904GMMA31MMA_64x128x32_F32E4M3E4M3_SS_TNILNSN_7ScaleInE1ELSP_1EEEEEENS4_6LayoutINS5_IJSC_SB_SB_EEENS5_IJSB_NSA_ILi0EEESU_EEEEENS5_IJNS4_10UnderscoreESX_SX_EEEEENS4_23SM90_TMA_LOAD_MULTICASTENS4_14ComposedLayoutINS4_7SwizzleILi3ELi4ELi3EEENS4_18smem_ptr_flag_bitsILi8EEENSS_INS5_IJNSA_ILi8EEESG_EEENS5_IJSG_SB_EEEEEEEvNS4_8identityENS4_13SM90_TMA_LOADES1A_vS1B_EENS_8epilogue10collective6detail29Sm90TmaWarpSpecializedAdapterINS1F_15DefaultEpilogueISI_SJ_SJ_NS1E_6thread17LinearCombinationISI_Li1EffLNS1J_9ScaleType4KindE0ELNS_15FloatRoundStyleE2ESI_EENS1_15EpilogueDefaultEEEEEvvEEEEvNT_6ParamsE:
        .type           _ZN7cutlass13device_kernelINS_4gemm6kernel13GemmUniversalIN4cute5tupleIJiiiiEEENS1_10collective13CollectiveMmaINS1_37MainloopSm90TmaGmmaWarpSpecializedFP8ILi4ENS5_IJNS4_1CILi1EEENSA_ILi2EEESB_EEENS1_35KernelTmaWarpSpecializedCooperativeEEENS5_IJNSA_ILi128EEESG_SG_EEENS_12float_e4m3_tENS5_IJlSB_lEEESI_SJ_NS4_8TiledMMAINS4_8MMA_AtomIJNS4_4SM904GMMA31MMA_64x128x32_F32E4M3E4M3_SS_TNILNSN_7ScaleInE1ELSP_1EEEEEENS4_6LayoutINS5_IJSC_SB_SB_EEENS5_IJSB_NSA_ILi0EEESU_EEEEENS5_IJNS4_10UnderscoreESX_SX_EEEEENS4_23SM90_TMA_LOAD_MULTICASTENS4_14ComposedLayoutINS4_7SwizzleILi3ELi4ELi3EEENS4_18smem_ptr_flag_bitsILi8EEENSS_INS5_IJNSA_ILi8EEESG_EEENS5_IJSG_SB_EEEEEEEvNS4_8identityENS4_13SM90_TMA_LOADES1A_vS1B_EENS_8epilogue10collective6detail29Sm90TmaWarpSpecializedAdapterINS1F_15DefaultEpilogueISI_SJ_SJ_NS1E_6thread17LinearCombinationISI_Li1EffLNS1J_9ScaleType4KindE0ELNS_15FloatRoundStyleE2ESI_EENS1_15EpilogueDefaultEEEEEvvEEEEvNT_6ParamsE,@function
        .size           _ZN7cutlass13device_kernelINS_4gemm6kernel13GemmUniversalIN4cute5tupleIJiiiiEEENS1_10collective13CollectiveMmaINS1_37MainloopSm90TmaGmmaWarpSpecializedFP8ILi4ENS5_IJNS4_1CILi1EEENSA_ILi2EEESB_EEENS1_35KernelTmaWarpSpecializedCooperativeEEENS5_IJNSA_ILi128EEESG_SG_EEENS_12float_e4m3_tENS5_IJlSB_lEEESI_SJ_NS4_8TiledMMAINS4_8MMA_AtomIJNS4_4SM904GMMA31MMA_64x128x32_F32E4M3E4M3_SS_TNILNSN_7ScaleInE1ELSP_1EEEEEENS4_6LayoutINS5_IJSC_SB_SB_EEENS5_IJSB_NSA_ILi0EEESU_EEEEENS5_IJNS4_10UnderscoreESX_SX_EEEEENS4_23SM90_TMA_LOAD_MULTICASTENS4_14ComposedLayoutINS4_7SwizzleILi3ELi4ELi3EEENS4_18smem_ptr_flag_bitsILi8EEENSS_INS5_IJNSA_ILi8EEESG_EEENS5_IJSG_SB_EEEEEEEvNS4_8identityENS4_13SM90_TMA_LOADES1A_vS1B_EENS_8epilogue10collective6detail29Sm90TmaWarpSpecializedAdapterINS1F_15DefaultEpilogueISI_SJ_SJ_NS1E_6thread17LinearCombinationISI_Li1EffLNS1J_9ScaleType4KindE0ELNS_15FloatRoundStyleE2ESI_EENS1_15EpilogueDefaultEEEEEvvEEEEvNT_6ParamsE,(.L_x_204 - _ZN7cutlass13device_kernelINS_4gemm6kernel13GemmUniversalIN4cute5tupleIJiiiiEEENS1_10collective13CollectiveMmaINS1_37MainloopSm90TmaGmmaWarpSpecializedFP8ILi4ENS5_IJNS4_1CILi1EEENSA_ILi2EEESB_EEENS1_35KernelTmaWarpSpecializedCooperativeEEENS5_IJNSA_ILi128EEESG_SG_EEENS_12float_e4m3_tENS5_IJlSB_lEEESI_SJ_NS4_8TiledMMAINS4_8MMA_AtomIJNS4_4SM904GMMA31MMA_64x128x32_F32E4M3E4M3_SS_TNILNSN_7ScaleInE1ELSP_1EEEEEENS4_6LayoutINS5_IJSC_SB_SB_EEENS5_IJSB_NSA_ILi0EEESU_EEEEENS5_IJNS4_10UnderscoreESX_SX_EEEEENS4_23SM90_TMA_LOAD_MULTICASTENS4_14ComposedLayoutINS4_7SwizzleILi3ELi4ELi3EEENS4_18smem_ptr_flag_bitsILi8EEENSS_INS5_IJNSA_ILi8EEESG_EEENS5_IJSG_SB_EEEEEEEvNS4_8identityENS4_13SM90_TMA_LOADES1A_vS1B_EENS_8epilogue10collective6detail29Sm90TmaWarpSpecializedAdapterINS1F_15DefaultEpilogueISI_SJ_SJ_NS1E_6thread17LinearCombinationISI_Li1EffLNS1J_9ScaleType4KindE0ELNS_15FloatRoundStyleE2ESI_EENS1_15EpilogueDefaultEEEEEvvEEEEvNT_6ParamsE)
        .other          _ZN7cutlass13device_kernelINS_4gemm6kernel13GemmUniversalIN4cute5tupleIJiiiiEEENS1_10collective13CollectiveMmaINS1_37MainloopSm90TmaGmmaWarpSpecializedFP8ILi4ENS5_IJNS4_1CILi1EEENSA_ILi2EEESB_EEENS1_35KernelTmaWarpSpecializedCooperativeEEENS5_IJNSA_ILi128EEESG_SG_EEENS_12float_e4m3_tENS5_IJlSB_lEEESI_SJ_NS4_8TiledMMAINS4_8MMA_AtomIJNS4_4SM904GMMA31MMA_64x128x32_F32E4M3E4M3_SS_TNILNSN_7ScaleInE1ELSP_1EEEEEENS4_6LayoutINS5_IJSC_SB_SB_EEENS5_IJSB_NSA_ILi0EEESU_EEEEENS5_IJNS4_10UnderscoreESX_SX_EEEEENS4_23SM90_TMA_LOAD_MULTICASTENS4_14ComposedLayoutINS4_7SwizzleILi3ELi4ELi3EEENS4_18smem_ptr_flag_bitsILi8EEENSS_INS5_IJNSA_ILi8EEESG_EEENS5_IJSG_SB_EEEEEEEvNS4_8identityENS4_13SM90_TMA_LOADES1A_vS1B_EENS_8epilogue10collective6detail29Sm90TmaWarpSpecializedAdapterINS1F_15DefaultEpilogueISI_SJ_SJ_NS1E_6thread17LinearCombinationISI_Li1EffLNS1J_9ScaleType4KindE0ELNS_15FloatRoundStyleE2ESI_EENS1_15EpilogueDefaultEEEEEvvEEEEvNT_6ParamsE,@"STO_CUDA_ENTRY STV_DEFAULT"
_ZN7cutlass13device_kernelINS_4gemm6kernel13GemmUniversalIN4cute5tupleIJiiiiEEENS1_10collective13CollectiveMmaINS1_37MainloopSm90TmaGmmaWarpSpecializedFP8ILi4ENS5_IJNS4_1CILi1EEENSA_ILi2EEESB_EEENS1_35KernelTmaWarpSpecializedCooperativeEEENS5_IJNSA_ILi128EEESG_SG_EEENS_12float_e4m3_tENS5_IJlSB_lEEESI_SJ_NS4_8TiledMMAINS4_8MMA_AtomIJNS4_4SM904GMMA31MMA_64x128x32_F32E4M3E4M3_SS_TNILNSN_7ScaleInE1ELSP_1EEEEEENS4_6LayoutINS5_IJSC_SB_SB_EEENS5_IJSB_NSA_ILi0EEESU_EEEEENS5_IJNS4_10UnderscoreESX_SX_EEEEENS4_23SM90_TMA_LOAD_MULTICASTENS4_14ComposedLayoutINS4_7SwizzleILi3ELi4ELi3EEENS4_18smem_ptr_flag_bitsILi8EEENSS_INS5_IJNSA_ILi8EEESG_EEENS5_IJSG_SB_EEEEEEEvNS4_8identityENS4_13SM90_TMA_LOADES1A_vS1B_EENS_8epilogue10collective6detail29Sm90TmaWarpSpecializedAdapterINS1F_15DefaultEpilogueISI_SJ_SJ_NS1E_6thread17LinearCombinationISI_Li1EffLNS1J_9ScaleType4KindE0ELNS_15FloatRoundStyleE2ESI_EENS1_15EpilogueDefaultEEEEEvvEEEEvNT_6ParamsE:
[----:B------:R-:W-:Y:S01]  /*0000*/  LDC R1, c[0x0][0x28] ;  /* 0x00000a00ff017b82 */ /* 0x000fe20000000800 */
[----:B------:R-:W0:Y:S01]  /*0010*/  S2R R0, SR_TID.X ;  /* 0x0000000000007919 */ /* 0x000e220000002100 */
[----:B------:R-:W-:Y:S01]  /*0020*/  ELECT P0, URZ, PT ;  /* 0x00000000003f782f */ /* 0x000fe20003800000 */
[----:B------:R-:W-:Y:S01]  /*0030*/  BSSY B0, `(.L_x_0) ;  /* 0x000000f000007945 */ /* 0x000fe20003800000 */
[--C-:B0-----:R-:W-:Y:S02]  /*0040*/  SHF.R.U32.HI R2, RZ, 0x5, R0.reuse ;  /* 0x00000005ff027819 */ /* 0x101fe40000011600 */
[----:B------:R-:W-:-:S03]  /*0050*/  SHF.R.U32.HI R3, RZ, 0x7, R0 ;  /* 0x00000007ff037819 */ /* 0x000fc60000011600 */
[----:B------:R-:W0:Y:S04]  /*0060*/  SHFL.IDX PT, R6, R2, RZ, 0x1f ;  /* 0x00001fff02067589 */ /* 0x000e2800000e0000 */
[----:B------:R1:W2:Y:S01]  /*0070*/  SHFL.IDX PT, R4, R3, RZ, 0x1f ;  /* 0x00001fff03047589 */ /* 0x0002a200000e0000 */
[----:B0-----:R-:W-:-:S13]  /*0080*/  ISETP.NE.OR P0, PT, R6, RZ, !P0 ;  /* 0x000000ff0600720c */ /* 0x001fda0004705670 */
[----:B-12---:R-:W-:Y:S05]  /*0090*/  @P0 BRA `(.L_x_1) ;  /* 0x0000000000200947 */ /* 0x006fea0003800000 */
[----:B------:R-:W-:Y:S02]  /*00a0*/  ULDC.64 UR4, c[0x0][0x198] ;  /* 0x0000660000047ab9 */ /* 0x000fe40000000a00 */
[----:B------:R-:W-:Y:S02]  /*00b0*/  UIADD3 UR6, UP0, UR4, 0xf0, URZ ;  /* 0x000000f004067890 */ /* 0x000fe4000ff1e03f */
[----:B------:R-:W-:Y:S02]  /*00c0*/  UIADD3 UR4, UP1, UR4, 0x1f0, URZ ;  /* 0x000001f004047890 */ /* 0x000fe4000ff3e03f */
[----:B------:R-:W-:Y:S02]  /*00d0*/  UIADD3.X UR7, URZ, UR5, URZ, UP0, !UPT ;  /* 0x000000053f077290 */ /* 0x000fe400087fe43f */
[----:B------:R-:W-:-:S07]  /*00e0*/  UIADD3.X UR5, URZ, UR5, URZ, UP1, !UPT ;  /* 0x000000053f057290 */ /* 0x000fce0008ffe43f */
[----:B------:R0:W-:Y:S02]  /*00f0*/  UTMACCTL.PF [UR6] ;  /* 0x00000000060079b9 */ /* 0x0001e40008040000 */
[----:B------:R0:W-:Y:S02]  /*0100*/  UTMACCTL.PF [UR4] ;  /* 0x00000000040079b9 */ /* 0x0001e40008040000 */
[----:B0-----:R-:W-:Y:S01]  /*0110*/  NOP ;  /* 0x0000000000007918 */ /* 0x001fe20000000000 */
.L_x_1:
[----:B------:R-:W-:Y:S05]  /*0120*/  BSYNC B0 ;  /* 0x0000000000007941 */ /* 0x000fea0003800000 */
.L_x_0:
[----:B------:R-:W0:Y:S02]  /*0130*/  SHFL.IDX PT, R3, R2, RZ, 0x1f ;  /* 0x00001fff02037589 */ /* 0x000e2400000e0000 */
[----:B0-----:R-:W-:-:S13]  /*0140*/  ISETP.NE.AND P0, PT, R3, RZ, PT ;  /* 0x000000ff0300720c */ /* 0x001fda0003f05270 */
[----:B------:R-:W-:Y:S05]  /*0150*/  @P0 BRA `(.L_x_2) ;  /* 0x0000000000580947 */ /* 0x000fea0003800000 */
[----:B------:R-:W0:Y:S01]  /*0160*/  S2UR UR8, SR_CgaCtaId ;  /* 0x00000000000879c3 */ /* 0x000e220000008800 */
[----:B------:R-:W-:Y:S01]  /*0170*/  UMOV UR4, 0x400 ;  /* 0x0000040000047882 */ /* 0x000fe20000000000 */
[----:B------:R-:W-:Y:S01]  /*0180*/  UMOV UR5, 0x1 ;  /* 0x0000000100057882 */ /* 0x000fe20000000000 */
[----:B------:R-:W-:Y:S01]  /*0190*/  UMOV UR6, 0x4 ;  /* 0x0000000400067882 */ /* 0x000fe20000000000 */
[----:B------:R-:W-:Y:S01]  /*01a0*/  ELECT P0, URZ, PT ;  /* 0x00000000003f782f */ /* 0x000fe20003800000 */
[----:B------:R-:W-:-:S04]  /*01b0*/  UIADD3 UR6, -UR6, 0x100000, URZ ;  /* 0x0010000006067890 */ /* 0x000fc8000fffe13f */
[----:B------:R-:W-:Y:S02]  /*01c0*/  USHF.L.U32 UR7, UR6, 0xb, URZ ;  /* 0x0000000b06077899 */ /* 0x000fe4000800063f */
[----:B------:R-:W-:Y:S02]  /*01d0*/  USHF.L.U32 UR6, UR6, 0x1, URZ ;  /* 0x0000000106067899 */ /* 0x000fe4000800063f */
[----:B0-----:R-:W-:Y:S02]  /*01e0*/  ULEA UR8, UR8, UR4, 0x18 ;  /* 0x0000000408087291 */ /* 0x001fe4000f8ec03f */
[----:B------:R-:W-:-:S04]  /*01f0*/  UIADD3 UR4, -UR5, 0x100000, URZ ;  /* 0x0010000005047890 */ /* 0x000fc8000fffe13f */
[----:B------:R-:W-:Y:S02]  /*0200*/  USHF.L.U32 UR5, UR4, 0xb, URZ ;  /* 0x0000000b04057899 */ /* 0x000fe4000800063f */
[----:B------:R-:W-:Y:S01]  /*0210*/  USHF.L.U32 UR4, UR4, 0x1, URZ ;  /* 0x0000000104047899 */ /* 0x000fe2000800063f */
[----:B------:R-:W0:Y:S11]  /*0220*/  FENCE.VIEW.ASYNC.S ;  /* 0x00000000000073c6 */ /* 0x000e360000000000 */
[----:B0-----:R0:W1:Y:S01]  /*0230*/  SYNCS.EXCH.64 URZ, [UR8], UR4 ;  /* 0x00000004083f75b2 */ /* 0x0010620008000100 */
[----:B------:R0:W2:Y:S01]  /*0240*/  SYNCS.EXCH.64 URZ, [UR8+0x20], UR6 ;  /* 0x00002006083f75b2 */ /* 0x0000a20008000100 */
[----:B------:R0:W3:Y:S01]  /*0250*/  SYNCS.EXCH.64 URZ, [UR8+0x8], UR4 ;  /* 0x00000804083f75b2 */ /* 0x0000e20008000100 */
[----:B------:R0:W4:Y:S01]  /*0260*/  SYNCS.EXCH.64 URZ, [UR8+0x28], UR6 ;  /* 0x00002806083f75b2 */ /* 0x0001220008000100 */
[----:B------:R0:W0:Y:S01]  /*0270*/  SYNCS.EXCH.64 URZ, [UR8+0x10], UR4 ;  /* 0x00001004083f75b2 */ /* 0x0000220008000100 */
[----:B------:R0:W0:Y:S01]  /*0280*/  SYNCS.EXCH.64 URZ, [UR8+0x30], UR6 ;  /* 0x00003006083f75b2 */ /* 0x0000220008000100 */
[----:B------:R0:W0:Y:S01]  /*0290*/  SYNCS.EXCH.64 URZ, [UR8+0x18], UR4 ;  /* 0x00001804083f75b2 */ /* 0x0000220008000100 */
[----:B------:R0:W0:Y:S01]  /*02a0*/  SYNCS.EXCH.64 URZ, [UR8+0x38], UR6 ;  /* 0x00003806083f75b2 */ /* 0x0000220008000100 */
[----:B------:R-:W-:Y:S01]  /*02b0*/  NOP ;  /* 0x0000000000007918 */ /* 0x000fe20000000000 */
.L_x_2:
[----:B------:R-:W5:Y:S01]  /*02c0*/  SHFL.IDX PT, R2, R2, RZ, 0x1f ;  /* 0x00001fff02027589 */ /* 0x000f6200000e0000 */
[----:B------:R-:W-:Y:S01]  /*02d0*/  SHF.R.S32.HI R5, RZ, 0x1f, R0 ;  /* 0x0000001fff057819 */ /* 0x000fe20000011400 */
[----:B0-----:R-:W0:Y:S01]  /*02e0*/  S2UR UR8, SR_CTAID.X ;  /* 0x00000000000879c3 */ /* 0x001e220000002500 */
[----:B------:R-:W-:Y:S01]  /*02f0*/  ELECT P0, URZ, PT ;  /* 0x00000000003f782f */ /* 0x000fe20003800000 */
[----:B------:R-:W1:Y:S01]  /*0300*/  S2R R8, SR_CTAID.Y ;  /* 0x0000000000087919 */ /* 0x000e620000002600 */
[----:B------:R-:W-:Y:S01]  /*0310*/  LEA.HI R5, R5, R0, RZ, 0x7 ;  /* 0x0000000005057211 */ /* 0x000fe200078f38ff */
[----:B------:R-:W-:Y:S01]  /*0320*/  ULDC UR4, c[0x0][0x154] ;  /* 0x0000550000047ab9 */ /* 0x000fe20000000800 */
[----:B------:R-:W-:Y:S01]  /*0330*/  NOP ;  /* 0x0000000000007918 */ /* 0x000fe20000000000 */
[----:B------:R-:W-:Y:S01]  /*0340*/  NOP ;  /* 0x0000000000007918 */ /* 0x000fe20000000000 */
[----:B------:R-:W-:Y:S01]  /*0350*/  LOP3.LUT R5, R5, 0xffffff80, RZ, 0xc0, !PT ;  /* 0xffffff8005057812 */ /* 0x000fe200078ec0ff */
[----:B------:R-:W2:Y:S04]  /*0360*/  LDC R14, c[0x0][0x140] ;  /* 0x00005000ff0e7b82 */ /* 0x000ea80000000800 */
[----:B------:R-:W-:-:S04]  /*0370*/  IMAD.IADD R5, R0, 0x1, -R5 ;  /* 0x0000000100057824 */ /* 0x000fc800078e0a05 */
[----:B------:R-:W3:Y:S01]  /*0380*/  LDC R19, c[0x0][0x148] ;  /* 0x00005200ff137b82 */ /* 0x000ee20000000800 */
[----:B------:R-:W-:Y:S02]  /*0390*/  SHF.R.S32.HI R10, RZ, 0x1f, R5 ;  /* 0x0000001fff0a7819 */ /* 0x000fe40000011405 */
[----:B------:R-:W-:Y:S02]  /*03a0*/  LOP3.LUT P2, RZ, R5, 0x7, RZ, 0xc0, !PT ;  /* 0x0000000705ff7812 */ /* 0x000fe4000784c0ff */
[----:B------:R-:W-:Y:S02]  /*03b0*/  LEA.HI R10, R10, R5, RZ, 0x3 ;  /* 0x000000050a0a7211 */ /* 0x000fe400078f18ff */
[----:B-----5:R-:W-:Y:S01]  /*03c0*/  ISETP.NE.OR P0, PT, R2, RZ, !P0 ;  /* 0x000000ff0200720c */ /* 0x020fe20004705670 */
[----:B------:R-:W5:Y:S01]  /*03d0*/  LDC R12, c[0x0][0x144] ;  /* 0x00005100ff0c7b82 */ /* 0x000f620000000800 */
[--C-:B------:R-:W-:Y:S02]  /*03e0*/  SHF.R.S32.HI R2, RZ, 0x3, R10.reuse ;  /* 0x00000003ff027819 */ /* 0x100fe4000001140a */
[----:B------:R-:W-:-:S02]  /*03f0*/  SHF.R.S32.HI R7, RZ, 0x1f, R10 ;  /* 0x0000001fff077819 */ /* 0x000fc4000001140a */
[----:B------:R-:W-:Y:S02]  /*0400*/  SHF.R.S32.HI R10, RZ, 0x1f, R3 ;  /* 0x0000001fff0a7819 */ /* 0x000fe40000011403 */
[----:B------:R-:W-:Y:S02]  /*0410*/  LEA.HI R7, R7, R2, RZ, 0x2 ;  /* 0x0000000207077211 */ /* 0x000fe400078f10ff */
[----:B------:R-:W-:Y:S02]  /*0420*/  LEA.HI R10, R10, R3, RZ, 0x2 ;  /* 0x000000030a0a7211 */ /* 0x000fe400078f10ff */
[----:B------:R-:W-:Y:S01]  /*0430*/  LOP3.LUT R7, R7, 0xfffffffc, RZ, 0xc0, !PT ;  /* 0xfffffffc07077812 */ /* 0x000fe200078ec0ff */
[----:B------:R-:W-:Y:S01]  /*0440*/  VOTEU.ALL UP0, P0 ;  /* 0x00000000003f7886 */ /* 0x000fe20000000000 */
[----:B-1----:R-:W-:Y:S01]  /*0450*/  I2FP.F32.U32 R11, R8 ;  /* 0x00000008000b7245 */ /* 0x002fe20000201000 */
[----:B------:R-:W-:Y:S01]  /*0460*/  VOTEU.ALL UP1, P0 ;  /* 0x00000000003f7886 */ /* 0x000fe20000020000 */
[----:B------:R-:W-:Y:S01]  /*0470*/  LOP3.LUT R10, R10, 0x3ffffffc, RZ, 0xc0, !PT ;  /* 0x3ffffffc0a0a7812 */ /* 0x000fe200078ec0ff */
[----:B------:R-:W-:Y:S01]  /*0480*/  IMAD.IADD R7, R2, 0x1, -R7 ;  /* 0x0000000102077824 */ /* 0x000fe200078e0a07 */
[----:B------:R-:W1:Y:S01]  /*0490*/  @!UP0 S2UR UR7, SR_CgaCtaId ;  /* 0x00000000000789c3 */ /* 0x000e620000008800 */
[----:B0-----:R-:W-:Y:S01]  /*04a0*/  I2FP.F32.U32 R2, UR8 ;  /* 0x0000000800027c45 */ /* 0x001fe20008201000 */
[----:B------:R-:W-:Y:S01]  /*04b0*/  FMUL R13, R11, UR4 ;  /* 0x000000040b0d7c20 */ /* 0x000fe20008400000 */
[----:B------:R-:W-:Y:S01]  /*04c0*/  ULDC UR4, c[0x0][0x150] ;  /* 0x0000540000047ab9 */ /* 0x000fe20000000800 */
[----:B------:R-:W-:Y:S01]  /*04d0*/  IMAD.IADD R10, R3, 0x1, -R10 ;  /* 0x00000001030a7824 */ /* 0x000fe200078e0a0a */
[----:B------:R-:W-:Y:S01]  /*04e0*/  SHF.R.S32.HI R3, RZ, 0x1f, R6 ;  /* 0x0000001fff037819 */ /* 0x000fe20000011406 */
[----:B------:R-:W-:Y:S01]  /*04f0*/  FMUL R11, R2, UR4 ;  /* 0x00000004020b7c20 */ /* 0x000fe20008400000 */
[----:B------:R-:W-:Y:S01]  /*0500*/  UMOV UR4, 0x20 ;  /* 0x0000002000047882 */ /* 0x000fe20000000000 */
[----:B------:R-:W0:Y:S01]  /*0510*/  F2I.U32.TRUNC.NTZ R13, R13 ;  /* 0x0000000d000d7305 */ /* 0x000e22000020f000 */
[----:B------:R-:W-:Y:S01]  /*0520*/  LEA.HI R3, R3, R6, RZ, 0x2 ;  /* 0x0000000603037211 */ /* 0x000fe200078f10ff */
[----:B------:R-:W-:Y:S01]  /*0530*/  IMAD R7, R10, 0x4, R7 ;  /* 0x000000040a077824 */ /* 0x000fe200078e0207 */
[----:B------:R-:W-:Y:S01]  /*0540*/  @!UP0 UMOV UR6, 0x400 ;  /* 0x0000040000068882 */ /* 0x000fe20000000000 */
[----:B------:R-:W-:-:S04]  /*0550*/  @!UP0 UIADD3 UR4, -UR4, 0x100000, URZ ;  /* 0x0010000004048890 */ /* 0x000fc8000fffe13f */
[----:B------:R-:W-:Y:S02]  /*0560*/  @!UP0 USHF.L.U32 UR5, UR4, 0xb, URZ ;  /* 0x0000000b04058899 */ /* 0x000fe4000800063f */
[----:B------:R-:W-:Y:S01]  /*0570*/  @!UP0 USHF.L.U32 UR4, UR4, 0x1, URZ ;  /* 0x0000000104048899 */ /* 0x000fe2000800063f */
[----:B------:R-:W-:Y:S01]  /*0580*/  LOP3.LUT R3, R3, 0xfffffffc, RZ, 0xc0, !PT ;  /* 0xfffffffc03037812 */ /* 0x000fe200078ec0ff */
[C---:B------:R-:W-:Y:S01]  /*0590*/  IMAD.SHL.U32 R2, R7.reuse, 0x4, RZ ;  /* 0x0000000407027824 */ /* 0x040fe200078e00ff */
[----:B--2---:R-:W-:Y:S01]  /*05a0*/  ISETP.EQ.U32.AND P4, PT, R14, 0x1, PT ;  /* 0x000000010e00780c */ /* 0x004fe20003f82070 */
[----:B------:R-:W2:Y:S01]  /*05b0*/  F2I.U32.TRUNC.NTZ R11, R11 ;  /* 0x0000000b000b7305 */ /* 0x000ea2000020f000 */
[----:B------:R-:W-:Y:S02]  /*05c0*/  VIADD R10, R4, 0xffffffff ;  /* 0xffffffff040a7836 */ /* 0x000fe40000000000 */
[----:B------:R-:W-:Y:S01]  /*05d0*/  IMAD.IADD R6, R6, 0x1, -R3 ;  /* 0x0000000106067824 */ /* 0x000fe200078e0a03 */
[----:B------:R-:W-:-:S02]  /*05e0*/  LOP3.LUT R5, R7, 0xc, R2, 0x78, !PT ;  /* 0x0000000c07057812 */ /* 0x000fc400078e7802 */
[----:B------:R-:W-:Y:S01]  /*05f0*/  ISETP.GE.U32.AND P5, PT, R10, 0x2, PT ;  /* 0x000000020a00780c */ /* 0x000fe20003fa6070 */
[----:B0-----:R-:W-:Y:S01]  /*0600*/  IMAD.MOV R20, RZ, RZ, -R13 ;  /* 0x000000ffff147224 */ /* 0x001fe200078e0a0d */
[----:B-1----:R-:W-:Y:S01]  /*0610*/  @!UP0 ULEA UR6, UR7, UR6, 0x18 ;  /* 0x0000000607068291 */ /* 0x002fe2000f8ec03f */
[C---:B------:R-:W-:Y:S01]  /*0620*/  ISETP.NE.AND P1, PT, R6.reuse, 0x3, PT ;  /* 0x000000030600780c */ /* 0x040fe20003f25270 */
[----:B------:R-:W-:Y:S01]  /*0630*/  VOTEU.ALL UP0, P0 ;  /* 0x00000000003f7886 */ /* 0x000fe20000000000 */
[----:B---3--:R-:W-:Y:S01]  /*0640*/  IMAD R2, R19, R20, R8 ;  /* 0x0000001413027224 */ /* 0x008fe200078e0208 */
[----:B------:R-:W-:Y:S02]  /*0650*/  ISETP.LT.U32.AND P0, PT, R5, 0x2, !P2 ;  /* 0x000000020500780c */ /* 0x000fe40005701070 */
[----:B------:R-:W-:Y:S01]  /*0660*/  ISETP.EQ.OR P1, PT, R6, RZ, !P1 ;  /* 0x000000ff0600720c */ /* 0x000fe20004f22670 */
[----:B--2---:R-:W-:Y:S01]  /*0670*/  IMAD.MOV R11, RZ, RZ, -R11 ;  /* 0x000000ffff0b7224 */ /* 0x004fe200078e0a0b */
[----:B------:R-:W-:-:S02]  /*0680*/  ISETP.NE.AND P3, PT, R2, R5, PT ;  /* 0x000000050200720c */ /* 0x000fc40003f65270 */
[----:B------:R-:W-:Y:S01]  /*0690*/  ISETP.EQ.AND P1, PT, R4, RZ, P1 ;  /* 0x000000ff0400720c */ /* 0x000fe20000f22270 */
[----:B-----5:R-:W-:Y:S01]  /*06a0*/  IMAD R11, R12, R11, UR8 ;  /* 0x000000080c0b7e24 */ /* 0x020fe2000f8e020b */
[----:B------:R-:W-:Y:S01]  /*06b0*/  ISETP.NE.AND P2, PT, R4, RZ, PT ;  /* 0x000000ff0400720c */ /* 0x000fe20003f45270 */
[----:B------:R-:W0:Y:S02]  /*06c0*/  FENCE.VIEW.ASYNC.S ;  /* 0x00000000000073c6 */ /* 0x000e240000000000 */
[----:B0-----:R0:W1:Y:S01]  /*06d0*/  @!UP0 SYNCS.EXCH.64 URZ, [UR6+0x50], UR4 ;  /* 0x00005004063f85b2 */ /* 0x0010620008000100 */
[----:B------:R-:W-:Y:S02]  /*06e0*/  SEL R4, RZ, 0x1, !P1 ;  /* 0x00000001ff047807 */ /* 0x000fe40004800000 */
[----:B------:R-:W-:Y:S02]  /*06f0*/  ISETP.EQ.OR P3, PT, R11, RZ, !P3 ;  /* 0x000000ff0b00720c */ /* 0x000fe40005f62670 */
[----:B------:R-:W-:-:S02]  /*0700*/  SEL R4, R4, 0x2, P5 ;  /* 0x0000000204047807 */ /* 0x000fc40002800000 */
[----:B------:R-:W-:Y:S01]  /*0710*/  PLOP3.LUT P0, PT, P0, P3, PT, 0x80, 0x0 ;  /* 0x000000000000781c */ /* 0x000fe20000707070 */
[----:B------:R0:W2:Y:S01]  /*0720*/  @!UP1 SYNCS.EXCH.64 URZ, [UR6+0x58], UR4 ;  /* 0x00005804063f95b2 */ /* 0x0000a20008000100 */
[----:B------:R-:W-:Y:S01]  /*0730*/  NOP ;  /* 0x0000000000007918 */ /* 0x000fe20000000000 */
[----:B------:R-:W-:Y:S10]  /*0740*/  @!P4 BRA `(.L_x_3) ;  /* 0x000000000008c947 */ /* 0x000ff40003800000 */
[----:B-12-4-:R-:W-:Y:S01]  /*0750*/  UCGABAR_ARV ;  /* 0x00000000000079c7 */ /* 0x016fe20008000000 */
[----:B------:R-:W-:Y:S05]  /*0760*/  BRA `(.L_x_4) ;  /* 0x0000000000047947 */ /* 0x000fea0003800000 */
.L_x_3:
[----:B-12-4-:R-:W-:Y:S01]  /*0770*/  NOP ;  /* 0x0000000000007918 */ /* 0x016fe20000000000 */
.L_x_4:
[----:B------:R-:W1:Y:S01]  /*0780*/  LDC R2, c[0x0][0x65c] ;  /* 0x00019700ff027b82 */ /* 0x000e620000000800 */
[----:B------:R-:W-:Y:S01]  /*0790*/  IMAD.MOV.U32 R3, RZ, RZ, RZ ;  /* 0x000000ffff037224 */ /* 0x000fe200078e00ff */
[----:B-1----:R-:W-:Y:S01]  /*07a0*/  ISETP.NE.AND P3, PT, R2, 0x1, PT ;  /* 0x000000010200780c */ /* 0x002fe20003f65270 */
[----:B------:R-:W-:-:S12]  /*07b0*/  IMAD.U32 R2, RZ, RZ, UR8 ;  /* 0x00000008ff027e24 */ /* 0x000fd8000f8e00ff */
[----:B------:R-:W1:Y:S01]  /*07c0*/  @P3 LDC R15, c[0x0][0x10] ;  /* 0x00000400ff0f3b82 */ /* 0x000e620000000800 */
[----:B------:R-:W-:Y:S02]  /*07d0*/  @P3 IMAD.MOV.U32 R9, RZ, RZ, RZ ;  /* 0x000000ffff093224 */ /* 0x000fe400078e00ff */
[----:B------:R-:W-:-:S05]  /*07e0*/  @P3 IMAD.MOV.U32 R7, RZ, RZ, RZ ;  /* 0x000000ffff073224 */ /* 0x000fca00078e00ff */
[----:B------:R-:W2:Y:S01]  /*07f0*/  @!P3 LDC R13, c[0x0][0xc] ;  /* 0x00000300ff0dbb82 */ /* 0x000ea20000000800 */
[----:B-1----:R-:W-:-:S04]  /*0800*/  @P3 IMAD.WIDE.U32 R14, R15, UR8, R8 ;  /* 0x000000080f0e3c25 */ /* 0x002fc8000f8e0008 */
[----:B--2---:R-:W-:-:S04]  /*0810*/  @!P3 IMAD.WIDE.U32 R12, R8, R13, R2 ;  /* 0x0000000d080cb225 */ /* 0x004fc800078e0002 */
[----:B------:R-:W-:Y:S02]  /*0820*/  @P3 IMAD.MOV.U32 R2, RZ, RZ, R14 ;  /* 0x000000ffff023224 */ /* 0x000fe400078e000e */
[----:B------:R-:W-:Y:S02]  /*0830*/  @P3 IMAD.IADD R3, R15, 0x1, R7 ;  /* 0x000000010f033824 */ /* 0x000fe400078e0207 */
[----:B------:R-:W-:Y:S02]  /*0840*/  @!P3 IMAD.MOV.U32 R2, RZ, RZ, R12 ;  /* 0x000000ffff02b224 */ /* 0x000fe400078e000c */
[----:B------:R-:W-:Y:S01]  /*0850*/  @!P3 IMAD.MOV.U32 R3, RZ, RZ, R13 ;  /* 0x000000ffff03b224 */ /* 0x000fe200078e000d */
[----:B------:R-:W-:Y:S06]  /*0860*/  @!P4 BRA `(.L_x_5) ;  /* 0x00000000000cc947 */ /* 0x000fec0003800000 */
[----:B------:R-:W-:Y:S01]  /*0870*/  UCGABAR_WAIT ;  /* 0x0000000000007dc7 */ /* 0x000fe20008000000 */
[----:B------:R-:W-:Y:S01]  /*0880*/  CCTL.IVALL ;  /* 0x00000000ff00798f */ /* 0x000fe20002000000 */
[----:B------:R-:W-:Y:S05]  /*0890*/  BRA `(.L_x_6) ;  /* 0x0000000000047947 */ /* 0x000fea0003800000 */
.L_x_5:
[----:B------:R-:W-:Y:S06]  /*08a0*/  BAR.SYNC.DEFER_BLOCKING 0x0 ;  /* 0x0000000000007b1d */ /* 0x000fec0000010000 */
.L_x_6:
[----:B------:R-:W-:Y:S05]  /*08b0*/  @!P2 BRA `(.L_x_7) ;  /* 0x000000740088a947 */ /* 0x000fea0003800000 */
[----:B------:R-:W-:-:S13]  /*08c0*/  ISETP.GT.U32.AND P1, PT, R10, 0x1, PT ;  /* 0x000000010a00780c */ /* 0x000fda0003f24070 */
[----:B0-----:R-:W-:Y:S05]  /*08d0*/  @P1 EXIT ;  /* 0x000000000000194d */ /* 0x001fea0003800000 */
[----:B------:R-:W-:Y:S01]  /*08e0*/  ULDC.64 UR4, c[0x0][0x650] ;  /* 0x0001940000047ab9 */ /* 0x000fe20000000a00 */
[----:B------:R-:W-:Y:S01]  /*08f0*/  PRMT R14, RZ, 0x7610, R14 ;  /* 0x00007610ff0e7816 */ /* 0x000fe2000000000e */
[----:B------:R-:W-:Y:S01]  /*0900*/  IMAD.MOV.U32 R10, RZ, RZ, -0x1 ;  /* 0xffffffffff0a7424 */ /* 0x000fe200078e00ff */
[----:B------:R-:W-:Y:S01]  /*0910*/  ISETP.GE.U32.AND P1, PT, R2, UR4, PT ;  /* 0x0000000402007c0c */ /* 0x000fe2000bf26070 */
[----:B------:R-:W-:Y:S02]  /*0920*/  IMAD.MOV.U32 R7, RZ, RZ, -0x1 ;  /* 0xffffffffff077424 */ /* 0x000fe400078e00ff */
[----:B------:R-:W-:Y:S01]  /*0930*/  IMAD.MOV.U32 R6, RZ, RZ, -0x1 ;  /* 0xffffffffff067424 */ /* 0x000fe200078e00ff */
[----:B------:R-:W-:-:S13]  /*0940*/  ISETP.GE.U32.AND.EX P1, PT, R3, UR5, PT, P1 ;  /* 0x0000000503007c0c */ /* 0x000fda000bf26110 */
[----:B------:R-:W-:Y:S05]  /*0950*/  @P1 BRA `(.L_x_8) ;  /* 0x0000000400281947 */ /* 0x000fea0003800000 */
[----:B------:R-:W0:Y:S01]  /*0960*/  LDC.64 R22, c[0x0][0x628] ;  /* 0x00018a00ff167b82 */ /* 0x000e220000000a00 */
[----:B------:R-:W-:Y:S02]  /*0970*/  IMAD.MOV.U32 R6, RZ, RZ, R2 ;  /* 0x000000ffff067224 */ /* 0x000fe400078e0002 */
[----:B------:R-:W-:-:S05]  /*0980*/  IMAD.MOV.U32 R7, RZ, RZ, R3 ;  /* 0x000000ffff077224 */ /* 0x000fca00078e0003 */
[----:B------:R-:W1:Y:S08]  /*0990*/  LDC R10, c[0x0][0x630] ;  /* 0x00018c00ff0a7b82 */ /* 0x000e700000000800 */
[----:B------:R-:W2:Y:S01]  /*09a0*/  LDC.64 R24, c[0x0][0x620] ;  /* 0x00018800ff187b82 */ /* 0x000ea20000000a00 */
[----:B0-----:R-:W-:-:S04]  /*09b0*/  ISETP.NE.U32.AND P1, PT, R22, RZ, PT ;  /* 0x000000ff1600720c */ /* 0x001fc80003f25070 */
[----:B------:R-:W-:-:S13]  /*09c0*/  ISETP.NE.AND.EX P1, PT, R23, RZ, PT, P1 ;  /* 0x000000ff1700720c */ /* 0x000fda0003f25310 */
[----:B-12---:R-:W-:Y:S05]  /*09d0*/  @!P1 BRA `(.L_x_9) ;  /* 0x0000000000289947 */ /* 0x006fea0003800000 */
[----:B------:R-:W0:Y:S02]  /*09e0*/  LDC R15, c[0x0][0x634] ;  /* 0x00018d00ff0f7b82 */ /* 0x000e240000000800 */
[----:B0-----:R-:W-:-:S05]  /*09f0*/  IADD3 R15, P1, R2, R15, RZ ;  /* 0x0000000f020f7210 */ /* 0x001fca0007f3e0ff */
[----:B------:R-:W-:-:S04]  /*0a00*/  IMAD.X R17, RZ, RZ, R3, P1 ;  /* 0x000000ffff117224 */ /* 0x000fc800008e0603 */
[----:B------:R-:W-:-:S04]  /*0a10*/  IMAD.WIDE.U32 R6, R17, R22, RZ ;  /* 0x0000001611067225 */ /* 0x000fc800078e00ff */
[----:B------:R-:W-:-:S04]  /*0a20*/  IMAD.WIDE.U32 R12, P1, R15, R23, R6 ;  /* 0x000000170f0c7225 */ /* 0x000fc80007820006 */
[----:B------:R-:W-:-:S04]  /*0a30*/  IMAD.WIDE.U32 R6, R15, R22, RZ ;  /* 0x000000160f067225 */ /* 0x000fc800078e00ff */
[----:B------:R-:W-:Y:S01]  /*0a40*/  IMAD.X R15, RZ, RZ, RZ, P1 ;  /* 0x000000ffff0f7224 */ /* 0x000fe200008e06ff */
[----:B------:R-:W-:Y:S01]  /*0a50*/  IADD3 RZ, P1, R7, R12, RZ ;  /* 0x0000000c07ff7210 */ /* 0x000fe20007f3e0ff */
[----:B------:R-:W-:-:S04]  /*0a60*/  IMAD.MOV.U32 R14, RZ, RZ, R13 ;  /* 0x000000ffff0e7224 */ /* 0x000fc800078e000d */
[----:B------:R-:W-:-:S08]  /*0a70*/  IMAD.WIDE.U32.X R6, R17, R23, R14, P1 ;  /* 0x0000001711067225 */ /* 0x000fd000008e040e */
.L_x_9:
[----:B------:R-:W0:Y:S01]  /*0a80*/  LDC.64 R22, c[0x0][0x640] ;  /* 0x00019000ff167b82 */ /* 0x000e220000000a00 */
[--C-:B------:R-:W-:Y:S01]  /*0a90*/  SHF.R.U64 R26, R6, R10, R7.reuse ;  /* 0x0000000a061a7219 */ /* 0x100fe20000001207 */
[----:B------:R-:W-:Y:S01]  /*0aa0*/  IMAD R20, R19, R20, R8 ;  /* 0x0000001413147224 */ /* 0x000fe200078e0208 */
[----:B------:R-:W-:Y:S01]  /*0ab0*/  SHF.R.U32.HI R6, RZ, R10, R7 ;  /* 0x0000000aff067219 */ /* 0x000fe20000011607 */
[----:B------:R-:W-:Y:S01]  /*0ac0*/  IMAD.MOV.U32 R19, RZ, RZ, 0x1 ;  /* 0x00000001ff137424 */ /* 0x000fe200078e00ff */
[----:B------:R-:W-:-:S03]  /*0ad0*/  IADD3 R9, P1, RZ, -R26, RZ ;  /* 0x8000001aff097210 */ /* 0x000fc60007f3e0ff */
[----:B------:R-:W1:Y:S02]  /*0ae0*/  LDC R12, c[0x0][0x618] ;  /* 0x00018600ff0c7b82 */ /* 0x000e640000000800 */
[----:B------:R-:W-:-:S04]  /*0af0*/  IMAD.X R7, RZ, RZ, ~R6, P1 ;  /* 0x000000ffff077224 */ /* 0x000fc800008e0e06 */
[-C--:B------:R-:W-:Y:S02]  /*0b00*/  IMAD R10, R7, R24.reuse, RZ ;  /* 0x00000018070a7224 */ /* 0x080fe400078e02ff */
[----:B------:R-:W2:Y:S01]  /*0b10*/  LDC R16, c[0x0][0x608] ;  /* 0x00018200ff107b82 */ /* 0x000ea20000000800 */
[----:B------:R-:W-:-:S04]  /*0b20*/  IMAD.WIDE.U32 R6, R9, R24, R2 ;  /* 0x0000001809067225 */ /* 0x000fc800078e0002 */
[----:B------:R-:W-:-:S03]  /*0b30*/  IMAD R9, R9, R25, R10 ;  /* 0x0000001909097224 */ /* 0x000fc600078e020a */
[----:B------:R-:W3:Y:S01]  /*0b40*/  LDC R18, c[0x0][0x658] ;  /* 0x00019600ff127b82 */ /* 0x000ee20000000800 */
[----:B------:R-:W-:Y:S01]  /*0b50*/  IMAD.IADD R7, R7, 0x1, R9 ;  /* 0x0000000107077824 */ /* 0x000fe200078e0209 */
[----:B0-----:R-:W-:Y:S01]  /*0b60*/  ISETP.NE.U32.AND P1, PT, R22, RZ, PT ;  /* 0x000000ff1600720c */ /* 0x001fe20003f25070 */
[----:B------:R-:W-:-:S03]  /*0b70*/  IMAD.MOV.U32 R9, RZ, RZ, -0x1 ;  /* 0xffffffffff097424 */ /* 0x000fc600078e00ff */
[----:B------:R-:W-:Y:S02]  /*0b80*/  ISETP.NE.AND.EX P1, PT, R23, RZ, PT, P1 ;  /* 0x000000ff1700720c */ /* 0x000fe40003f25310 */
[----:B------:R-:W0:Y:S01]  /*0b90*/  LDC R17, c[0x0][0x600] ;  /* 0x00018000ff117b82 */ /* 0x000e220000000800 */
[-CC-:B-1----:R-:W-:Y:S02]  /*0ba0*/  SHF.R.U64 R14, R6, R12.reuse, R7.reuse ;  /* 0x0000000c060e7219 */ /* 0x182fe40000001207 */
[----:B------:R-:W-:-:S05]  /*0bb0*/  SHF.R.U32.HI R7, RZ, R12, R7 ;  /* 0x0000000cff077219 */ /* 0x000fca0000011607 */
[----:B------:R-:W1:Y:S01]  /*0bc0*/  LDC R21, c[0x0][0x648] ;  /* 0x00019200ff157b82 */ /* 0x000e620000000800 */
[-CC-:B--2---:R-:W-:Y:S02]  /*0bd0*/  SHF.R.U64 R27, R14, R16.reuse, R7.reuse ;  /* 0x000000100e1b7219 */ /* 0x184fe40000001207 */
[----:B------:R-:W-:-:S05]  /*0be0*/  SHF.R.U32.HI R7, RZ, R16, R7 ;  /* 0x00000010ff077219 */ /* 0x000fca0000011607 */
[----:B------:R-:W2:Y:S01]  /*0bf0*/  LDC R25, c[0x0][0x638] ;  /* 0x00018e00ff197b82 */ /* 0x000ea20000000800 */
[-C--:B---3--:R-:W-:Y:S02]  /*0c00*/  SHF.L.U32 R6, R9, R18.reuse, RZ ;  /* 0x0000001209067219 */ /* 0x088fe400000006ff */
[--C-:B------:R-:W-:Y:S02]  /*0c10*/  SHF.R.U64 R16, R27, R18, R7.reuse ;  /* 0x000000121b107219 */ /* 0x100fe40000001207 */
[----:B------:R-:W-:Y:S02]  /*0c20*/  LOP3.LUT R10, RZ, R6, RZ, 0x33, !PT ;  /* 0x00000006ff0a7212 */ /* 0x000fe400078e33ff */
[----:B------:R-:W-:Y:S01]  /*0c30*/  SHF.R.U32.HI R7, RZ, R18, R7 ;  /* 0x00000012ff077219 */ /* 0x000fe20000011607 */
[----:B------:R-:W3:Y:S01]  /*0c40*/  LDC R24, c[0x0][0x610] ;  /* 0x00018400ff187b82 */ /* 0x000ee20000000800 */
[----:B------:R-:W-:Y:S01]  /*0c50*/  IMAD.MOV.U32 R6, RZ, RZ, R16 ;  /* 0x000000ffff067224 */ /* 0x000fe200078e0010 */
[----:B------:R-:W-:Y:S06]  /*0c60*/  @!P1 BRA `(.L_x_10) ;  /* 0x0000000000289947 */ /* 0x000fec0003800000 */
[----:B------:R-:W4:Y:S02]  /*0c70*/  LDC R13, c[0x0][0x64c] ;  /* 0x00019300ff0d7b82 */ /* 0x000f240000000800 */
[----:B----4-:R-:W-:-:S05]  /*0c80*/  IADD3 R13, P1, R16, R13, RZ ;  /* 0x0000000d100d7210 */ /* 0x010fca0007f3e0ff */
        /* <DEDUP_REMOVED lines=8> */
.L_x_10:
[----:B-1----:R-:W-:Y:S01]  /*0d10*/  SHF.R.U64 R8, R6, R21, R7 ;  /* 0x0000001506087219 */ /* 0x002fe20000001207 */
[----:B0-----:R-:W-:Y:S01]  /*0d20*/  VIADD R9, R17, 0xffffffff ;  /* 0xffffffff11097836 */ /* 0x001fe20000000000 */
[----:B------:R-:W-:Y:S02]  /*0d30*/  SHF.L.U32 R6, R19, R18, RZ ;  /* 0x0000001213067219 */ /* 0x000fe400000006ff */
[----:B------:R-:W-:Y:S01]  /*0d40*/  LOP3.LUT R7, R27, R10, RZ, 0xc0, !PT ;  /* 0x0000000a1b077212 */ /* 0x000fe200078ec0ff */
[----:B------:R-:W-:Y:S01]  /*0d50*/  IMAD.MOV R10, RZ, RZ, -R8 ;  /* 0x000000ffff0a7224 */ /* 0x000fe200078e0a08 */
[----:B------:R-:W-:Y:S02]  /*0d60*/  SEL R11, R11, R20, !P3 ;  /* 0x000000140b0b7207 */ /* 0x000fe40005800000 */
[----:B------:R-:W-:Y:S01]  /*0d70*/  LOP3.LUT R9, R14, R9, RZ, 0xc0, !PT ;  /* 0x000000090e097212 */ /* 0x000fe200078ec0ff */
[----:B------:R-:W-:Y:S02]  /*0d80*/  IMAD R8, R6, R8, R7 ;  /* 0x0000000806087224 */ /* 0x000fe400078e0207 */
[----:B--2---:R-:W-:-:S02]  /*0d90*/  IMAD R6, R10, R25, R16 ;  /* 0x000000190a067224 */ /* 0x004fc400078e0210 */
[----:B---3--:R-:W-:Y:S02]  /*0da0*/  IMAD R11, R8, R24, R11 ;  /* 0x00000018080b7224 */ /* 0x008fe400078e020b */
[----:B------:R-:W-:Y:S02]  /*0db0*/  IMAD R6, R6, R17, R9 ;  /* 0x0000001106067224 */ /* 0x000fe400078e0209 */
[----:B------:R-:W-:-:S03]  /*0dc0*/  IMAD.MOV.U32 R14, RZ, RZ, 0x1 ;  /* 0x00000001ff0e7424 */ /* 0x000fc600078e00ff */
[----:B------:R-:W-:Y:S02]  /*0dd0*/  SEL R7, R6, R11, !P3 ;  /* 0x0000000b06077207 */ /* 0x000fe40005800000 */
[----:B------:R-:W-:Y:S01]  /*0de0*/  SEL R10, R11, R6, !P3 ;  /* 0x000000060b0a7207 */ /* 0x000fe20005800000 */
[----:B------:R-:W-:-:S07]  /*0df0*/  IMAD.MOV.U32 R6, RZ, RZ, R26 ;  /* 0x000000ffff067224 */ /* 0x000fce00078e001a */
.L_x_8:
[----:B------:R-:W-:-:S08]  /*0e00*/  NOP ;  /* 0x0000000000007918 */ /* 0x000fd00000000000 */
[----:B------:R-:W0:Y:S02]  /*0e10*/  USETMAXREG.TRY_ALLOC.CTAPOOL UP0, 0xe8 ;  /* 0x000000e8000079c8 */ /* 0x000e240008000600 */
[----:B0-----:R-:W-:-:S13]  /*0e20*/  PLOP3.LUT P1, PT, PT, PT, UP0, 0x80, 0x0 ;  /* 0x000000000000781c */ /* 0x001fda0003f2f008 */
[----:B------:R-:W-:Y:S05]  /*0e30*/  @!P1 BRA `(.L_x_8) ;  /* 0xfffffffc00f09947 */ /* 0x000fea000383ffff */
[----:B------:R-:W-:Y:S01]  /*0e40*/  ULDC.64 UR4, c[0x0][0x598] ;  /* 0x0001660000047ab9 */ /* 0x000fe20000000a00 */
[----:B------:R-:W-:Y:S01]  /*0e50*/  ULDC.64 UR16, c[0x0][0x208] ;  /* 0x0000820000107ab9 */ /* 0x000fe20000000a00 */
[----:B------:R-:W-:-:S04]  /*0e60*/  ISETP.NE.U32.AND P1, PT, RZ, UR4, PT ;  /* 0x00000004ff007c0c */ /* 0x000fc8000bf25070 */
[----:B------:R-:W-:-:S13]  /*0e70*/  ISETP.NE.AND.EX P1, PT, RZ, UR5, PT, P1 ;  /* 0x00000005ff007c0c */ /* 0x000fda000bf25310 */
[----:B------:R-:W-:Y:S05]  /*0e80*/  @!P1 BRA `(.L_x_11) ;  /* 0x00000000001c9947 */ /* 0x000fea0003800000 */
[----:B------:R-:W0:Y:S02]  /*0e90*/  LDC.64 R8, c[0x0][0x598] ;  /* 0x00016600ff087b82 */ /* 0x000e240000000a00 */
[----:B0-----:R-:W2:Y:S02]  /*0ea0*/  LDG.E.64 R8, desc[UR16][R8.64] ;  /* 0x0000001008087981 */ /* 0x001ea4000c1e1b00 */
[----:B--2---:R-:W-:-:S04]  /*0eb0*/  ISETP.NE.U32.AND P1, PT, R8, RZ, PT ;  /* 0x000000ff0800720c */ /* 0x004fc80003f25070 */
[----:B------:R-:W-:-:S13]  /*0ec0*/  ISETP.NE.AND.EX P1, PT, R9, RZ, PT, P1 ;  /* 0x000000ff0900720c */ /* 0x000fda0003f25310 */
[----:B------:R-:W-:Y:S05]  /*0ed0*/  @!P1 BRA `(.L_x_11) ;  /* 0x0000000000089947 */ /* 0x000fea0003800000 */
[----:B------:R0:W5:Y:S01]  /*0ee0*/  LD.E R8, desc[UR16][R8.64] ;  /* 0x0000001008087980 */ /* 0x000162000c101900 */
[----:B------:R-:W-:Y:S05]  /*0ef0*/  BRA `(.L_x_12) ;  /* 0x0000000000207947 */ /* 0x000fea0003800000 */
.L_x_11:
[----:B------:R-:W-:Y:S02]  /*0f00*/  ULDC.64 UR4, c[0x0][0x588] ;  /* 0x0001620000047ab9 */ /* 0x000fe40000000a00 */
[----:B------:R-:W-:-:S04]  /*0f10*/  ISETP.NE.U32.AND P1, PT, RZ, UR4, PT ;  /* 0x00000004ff007c0c */ /* 0x000fc8000bf25070 */
[----:B------:R-:W-:-:S13]  /*0f20*/  ISETP.NE.AND.EX P1, PT, RZ, UR5, PT, P1 ;  /* 0x00000005ff007c0c */ /* 0x000fda000bf25310 */
[----:B------:R-:W-:Y:S05]  /*0f30*/  @!P1 BRA `(.L_x_13) ;  /* 0x00000000000c9947 */ /* 0x000fea0003800000 */
[----:B------:R-:W0:Y:S02]  /*0f40*/  LDC.64 R8, c[0x0][0x588] ;  /* 0x00016200ff087b82 */ /* 0x000e240000000a00 */
[----:B0-----:R1:W5:Y:S01]  /*0f50*/  LDG.E R8, desc[UR16][R8.64] ;  /* 0x0000001008087981 */ /* 0x001362000c1e1900 */
[----:B------:R-:W-:Y:S05]  /*0f60*/  BRA `(.L_x_12) ;  /* 0x0000000000047947 */ /* 0x000fea0003800000 */
.L_x_13:
[----:B------:R-:W2:Y:S02]  /*0f70*/  LDC R8, c[0x0][0x580] ;  /* 0x00016000ff087b82 */ /* 0x000ea40000000800 */
.L_x_12:
[----:B------:R-:W-:Y:S02]  /*0f80*/  ULDC.64 UR4, c[0x0][0x5a0] ;  /* 0x0001680000047ab9 */ /* 0x000fe40000000a00 */
[----:B------:R-:W-:-:S04]  /*0f90*/  ISETP.NE.U32.AND P1, PT, RZ, UR4, PT ;  /* 0x00000004ff007c0c */ /* 0x000fc8000bf25070 */
[----:B------:R-:W-:-:S13]  /*0fa0*/  ISETP.NE.AND.EX P1, PT, RZ, UR5, PT, P1 ;  /* 0x00000005ff007c0c */ /* 0x000fda000bf25310 */
[----:B------:R-:W-:Y:S05]  /*0fb0*/  @!P1 BRA `(.L_x_14) ;  /* 0x00000000001c9947 */ /* 0x000fea0003800000 */
[----:B------:R-:W3:Y:S02]  /*0fc0*/  LDC.64 R12, c[0x0][0x5a0] ;  /* 0x00016800ff0c7b82 */ /* 0x000ee40000000a00 */
[----:B---3--:R-:W3:Y:S02]  /*0fd0*/  LDG.E.64 R12, desc[UR16][R12.64] ;  /* 0x000000100c0c7981 */ /* 0x008ee4000c1e1b00 */
[----:B---3--:R-:W-:-:S04]  /*0fe0*/  ISETP.NE.U32.AND P1, PT, R12, RZ, PT ;  /* 0x000000ff0c00720c */ /* 0x008fc80003f25070 */
[----:B------:R-:W-:-:S13]  /*0ff0*/  ISETP.NE.AND.EX P1, PT, R13, RZ, PT, P1 ;  /* 0x000000ff0d00720c */ /* 0x000fda0003f25310 */
[----:B------:R-:W-:Y:S05]  /*1000*/  @!P1 BRA `(.L_x_14) ;  /* 0x0000000000089947 */ /* 0x000fea0003800000 */
[----:B01----:R0:W5:Y:S01]  /*1010*/  LD.E R9, desc[UR16][R12.64] ;  /* 0x000000100c097980 */ /* 0x003162000c101900 */
[----:B------:R-:W-:Y:S05]  /*1020*/  BRA `(.L_x_15) ;  /* 0x0000000000207947 */ /* 0x000fea0003800000 */
.L_x_14:
[----:B------:R-:W-:Y:S02]  /*1030*/  ULDC.64 UR4, c[0x0][0x590] ;  /* 0x0001640000047ab9 */ /* 0x000fe40000000a00 */
[----:B------:R-:W-:-:S04]  /*1040*/  ISETP.NE.U32.AND P1, PT, RZ, UR4, PT ;  /* 0x00000004ff007c0c */ /* 0x000fc8000bf25070 */
[----:B------:R-:W-:-:S13]  /*1050*/  ISETP.NE.AND.EX P1, PT, RZ, UR5, PT, P1 ;  /* 0x00000005ff007c0c */ /* 0x000fda000bf25310 */
[----:B------:R-:W-:Y:S05]  /*1060*/  @!P1 BRA `(.L_x_16) ;  /* 0x00000000000c9947 */ /* 0x000fea0003800000 */
[----:B------:R-:W0:Y:S02]  /*1070*/  LDC.64 R12, c[0x0][0x590] ;  /* 0x00016400ff0c7b82 */ /* 0x000e240000000a00 */
[----:B01----:R1:W5:Y:S01]  /*1080*/  LDG.E R9, desc[UR16][R12.64] ;  /* 0x000000100c097981 */ /* 0x003362000c1e1900 */
[----:B------:R-:W-:Y:S05]  /*1090*/  BRA `(.L_x_15) ;  /* 0x0000000000047947 */ /* 0x000fea0003800000 */
.L_x_16:
[----:B01----:R-:W3:Y:S02]  /*10a0*/  LDC R9, c[0x0][0x584] ;  /* 0x00016100ff097b82 */ /* 0x003ee40000000800 */
.L_x_15:
[----:B------:R-:W-:-:S13]  /*10b0*/  LOP3.LUT P1, RZ, R14, 0xff, RZ, 0xc0, !PT ;  /* 0x000000ff0eff7812 */ /* 0x000fda000782c0ff */
[----:B------:R-:W-:Y:S05]  /*10c0*/  @!P1 EXIT ;  /* 0x000000000000994d */ /* 0x000fea0003800000 */
[----:B------:R-:W-:Y:S01]  /*10d0*/  ULDC UR4, c[0x0][0x28c] ;  /* 0x0000a30000047ab9 */ /* 0x000fe20000000800 */
[----:B------:R-:W-:Y:S01]  /*10e0*/  LOP3.LUT R143, R4, 0x1, RZ, 0xfc, !PT ;  /* 0x00000001048f7812 */ /* 0x000fe200078efcff */
[----:B------:R-:W-:-:S04]  /*10f0*/  UIADD3 UR4, UR4, 0x7f, URZ ;  /* 0x0000007f04047890 */ /* 0x000fc8000fffe03f */
[----:B------:R-:W-:-:S04]  /*1100*/  USHF.R.S32.HI UR5, URZ, 0x1f, UR4 ;  /* 0x0000001f3f057899 */ /* 0x000fc80008011404 */
[----:B------:R-:W-:-:S03]  /*1110*/  ULEA.HI UR5, UR5, UR4, URZ, 0x7 ;  /* 0x0000000405057291 */ /* 0x000fc6000f8f383f */
[----:B------:R-:W-:Y:S01]  /*1120*/  UMOV UR4, URZ ;  /* 0x0000003f00047c82 */ /* 0x000fe20008000000 */
[----:B------:R-:W-:-:S03]  /*1130*/  USHF.R.S32.HI UR9, URZ, 0x7, UR5 ;  /* 0x000000073f097899 */ /* 0x000fc60008011405 */
[----:B------:R-:W-:-:S09]  /*1140*/  UMOV UR5, URZ ;  /* 0x0000003f00057c82 */ /* 0x000fd20008000000 */
.L_x_169:
[----:B------:R-:W-:Y:S01]  /*1150*/  LOP3.LUT R11, R0, 0x80, RZ, 0xc0, !PT ;  /* 0x00000080000b7812 */ /* 0x000fe200078ec0ff */
[----:B------:R-:W4:Y:S01]  /*1160*/  S2UR UR13, SR_CgaCtaId ;  /* 0x00000000000d79c3 */ /* 0x000f220000008800 */
[----:B------:R-:W-:Y:S01]  /*1170*/  UMOV UR12, 0x400 ;  /* 0x00000400000c7882 */ /* 0x000fe20000000000 */
[----:B------:R-:W-:Y:S01]  /*1180*/  UMOV UR6, URZ ;  /* 0x0000003f00067c82 */ /* 0x000fe20008000000 */
[----:B------:R-:W-:Y:S01]  /*1190*/  SHF.R.U32.HI R11, RZ, 0x7, R11 ;  /* 0x00000007ff0b7819 */ /* 0x000fe2000001160b */
[----:B------:R-:W-:Y:S01]  /*11a0*/  UMOV UR7, URZ ;  /* 0x0000003f00077c82 */ /* 0x000fe20008000000 */
[----:B------:R-:W-:Y:S01]  /*11b0*/  UMOV UR18, UR5 ;  /* 0x0000000500127c82 */ /* 0x000fe20008000000 */
[----:B------:R-:W-:Y:S02]  /*11c0*/  CS2R R16, SRZ ;  /* 0x0000000000107805 */ /* 0x000fe4000001ff00 */
[----:B------:R-:W-:Y:S01]  /*11d0*/  CS2R R14, SRZ ;  /* 0x00000000000e7805 */ /* 0x000fe2000001ff00 */
[----:B01----:R-:W0:Y:S01]  /*11e0*/  LDC R12, c[0x0][0x28c] ;  /* 0x0000a300ff0c7b82 */ /* 0x003e220000000800 */
[----:B------:R-:W1:Y:S01]  /*11f0*/  SHFL.IDX PT, R11, R11, RZ, 0x1f ;  /* 0x00001fff0b0b7589 */ /* 0x000e6200000e0000 */
[----:B------:R-:W-:-:S02]  /*1200*/  CS2R R18, SRZ ;  /* 0x0000000000127805 */ /* 0x000fc4000001ff00 */
[----:B------:R-:W-:Y:S02]  /*1210*/  CS2R R20, SRZ ;  /* 0x0000000000147805 */ /* 0x000fe4000001ff00 */
[----:B------:R-:W-:Y:S02]  /*1220*/  CS2R R22, SRZ ;  /* 0x0000000000167805 */ /* 0x000fe4000001ff00 */
[----:B------:R-:W-:Y:S02]  /*1230*/  CS2R R88, SRZ ;  /* 0x0000000000587805 */ /* 0x000fe4000001ff00 */
[----:B------:R-:W-:Y:S02]  /*1240*/  CS2R R90, SRZ ;  /* 0x00000000005a7805 */ /* 0x000fe4000001ff00 */
[----:B------:R-:W-:Y:S02]  /*1250*/  CS2R R92, SRZ ;  /* 0x00000000005c7805 */ /* 0x000fe4000001ff00 */
        /* <DEDUP_REMOVED lines=16> */
[----:B0-----:R-:W-:Y:S02]  /*1360*/  ISETP.GE.AND P1, PT, R12, 0x1, PT ;  /* 0x000000010c00780c */ /* 0x001fe40003f26270 */
[----:B------:R-:W-:Y:S02]  /*1370*/  CS2R R126, SRZ ;  /* 0x00000000007e7805 */ /* 0x000fe4000001ff00 */
[----:B-1----:R-:W-:-:S02]  /*1380*/  R2UR UR8, R11 ;  /* 0x000000000b0872ca */ /* 0x002fc400000e0000 */
[----:B------:R-:W-:Y:S02]  /*1390*/  CS2R R128, SRZ ;  /* 0x0000000000807805 */ /* 0x000fe4000001ff00 */
[----:B------:R-:W-:Y:S02]  /*13a0*/  CS2R R130, SRZ ;  /* 0x0000000000827805 */ /* 0x000fe4000001ff00 */
[----:B------:R-:W-:Y:S02]  /*13b0*/  CS2R R132, SRZ ;  /* 0x0000000000847805 */ /* 0x000fe4000001ff00 */
[----:B------:R-:W-:Y:S02]  /*13c0*/  CS2R R134, SRZ ;  /* 0x0000000000867805 */ /* 0x000fe4000001ff00 */
[----:B------:R-:W-:Y:S02]  /*13d0*/  CS2R R136, SRZ ;  /* 0x0000000000887805 */ /* 0x000fe4000001ff00 */
[----:B------:R-:W-:-:S02]  /*13e0*/  CS2R R138, SRZ ;  /* 0x00000000008a7805 */ /* 0x000fc4000001ff00 */
[----:B------:R-:W-:Y:S01]  /*13f0*/  CS2R R140, SRZ ;  /* 0x00000000008c7805 */ /* 0x000fe2000001ff00 */
[----:B------:R-:W-:Y:S01]  /*1400*/  IMAD.U32 R144, RZ, RZ, UR4 ;  /* 0x00000004ff907e24 */ /* 0x000fe2000f8e00ff */
[----:B--23--:R-:W-:Y:S02]  /*1410*/  CS2R R24, SRZ ;  /* 0x0000000000187805 */ /* 0x00cfe4000001ff00 */
[----:B------:R-:W-:Y:S02]  /*1420*/  CS2R R26, SRZ ;  /* 0x00000000001a7805 */ /* 0x000fe4000001ff00 */
[----:B------:R-:W-:Y:S02]  /*1430*/  CS2R R28, SRZ ;  /* 0x00000000001c7805 */ /* 0x000fe4000001ff00 */
[----:B------:R-:W-:Y:S01]  /*1440*/  CS2R R30, SRZ ;  /* 0x00000000001e7805 */ /* 0x000fe2000001ff00 */
[----:B------:R-:W-:Y:S01]  /*1450*/  ULEA.HI UR10, UR8, UR8, URZ, 0x1 ;  /* 0x00000008080a7291 */ /* 0x000fe2000f8f083f */
[----:B------:R-:W-:-:S02]  /*1460*/  CS2R R32, SRZ ;  /* 0x0000000000207805 */ /* 0x000fc4000001ff00 */
[----:B------:R-:W-:Y:S02]  /*1470*/  CS2R R34, SRZ ;  /* 0x0000000000227805 */ /* 0x000fe4000001ff00 */
[----:B------:R-:W-:Y:S01]  /*1480*/  CS2R R36, SRZ ;  /* 0x0000000000247805 */ /* 0x000fe2000001ff00 */
[----:B------:R-:W-:Y:S01]  /*1490*/  ULOP3.LUT UR11, UR10, 0x7fffe, URZ, 0xc0, !UPT ;  /* 0x0007fffe0a0b7892 */ /* 0x000fe2000f8ec03f */
[----:B------:R-:W-:Y:S01]  /*14a0*/  CS2R R38, SRZ ;  /* 0x0000000000267805 */ /* 0x000fe2000001ff00 */
[----:B----4-:R-:W-:Y:S01]  /*14b0*/  ULEA UR10, UR13, UR12, 0x18 ;  /* 0x0000000c0d0a7291 */ /* 0x010fe2000f8ec03f */
[----:B------:R-:W-:Y:S01]  /*14c0*/  CS2R R40, SRZ ;  /* 0x0000000000287805 */ /* 0x000fe2000001ff00 */
[----:B------:R-:W-:Y:S01]  /*14d0*/  UIADD3 UR11, UR8, -UR11, URZ ;  /* 0x8000000b080b7290 */ /* 0x000fe2000fffe03f */
[----:B------:R-:W-:Y:S02]  /*14e0*/  CS2R R42, SRZ ;  /* 0x00000000002a7805 */ /* 0x000fe4000001ff00 */
[----:B------:R-:W-:Y:S01]  /*14f0*/  CS2R R44, SRZ ;  /* 0x00000000002c7805 */ /* 0x000fe2000001ff00 */
[----:B------:R-:W-:Y:S01]  /*1500*/  UMOV UR8, URZ ;  /* 0x0000003f00087c82 */ /* 0x000fe20008000000 */
[----:B------:R-:W-:Y:S01]  /*1510*/  ULEA UR11, UR11, UR10, 0xd ;  /* 0x0000000a0b0b7291 */ /* 0x000fe2000f8e683f */
[----:B------:R-:W-:-:S02]  /*1520*/  CS2R R46, SRZ ;  /* 0x00000000002e7805 */ /* 0x000fc4000001ff00 */
[----:B------:R-:W-:Y:S02]  /*1530*/  CS2R R48, SRZ ;  /* 0x0000000000307805 */ /* 0x000fe4000001ff00 */
[----:B------:R-:W-:Y:S01]  /*1540*/  CS2R R50, SRZ ;  /* 0x0000000000327805 */ /* 0x000fe2000001ff00 */
[----:B------:R-:W-:Y:S01]  /*1550*/  UIADD3 UR11, UR11, 0x100, URZ ;  /* 0x000001000b0b7890 */ /* 0x000fe2000fffe03f */
[----:B------:R-:W-:Y:S02]  /*1560*/  CS2R R52, SRZ ;  /* 0x0000000000347805 */ /* 0x000fe4000001ff00 */
[----:B------:R-:W-:Y:S02]  /*1570*/  CS2R R54, SRZ ;  /* 0x0000000000367805 */ /* 0x000fe4000001ff00 */
[----:B------:R-:W-:Y:S01]  /*1580*/  CS2R R56, SRZ ;  /* 0x0000000000387805 */ /* 0x000fe2000001ff00 */
[----:B------:R-:W-:Y:S01]  /*1590*/  USHF.R.U32.HI UR11, URZ, 0x4, UR11 ;  /* 0x000000043f0b7899 */ /* 0x000fe2000801160b */
[----:B------:R-:W-:-:S02]  /*15a0*/  CS2R R58, SRZ ;  /* 0x00000000003a7805 */ /* 0x000fc4000001ff00 */
[----:B------:R-:W-:Y:S02]  /*15b0*/  CS2R R60, SRZ ;  /* 0x00000000003c7805 */ /* 0x000fe4000001ff00 */
[----:B------:R-:W-:Y:S01]  /*15c0*/  CS2R R62, SRZ ;  /* 0x00000000003e7805 */ /* 0x000fe2000001ff00 */
[----:B------:R-:W-:Y:S01]  /*15d0*/  ULOP3.LUT UR11, UR11, 0x3fff, URZ, 0xc0, !UPT ;  /* 0x00003fff0b0b7892 */ /* 0x000fe2000f8ec03f */
        /* <DEDUP_REMOVED lines=11> */
[----:B------:R-:W-:Y:S01]  /*1690*/  CS2R R86, SRZ ;  /* 0x0000000000567805 */ /* 0x000fe2000001ff00 */
[----:B------:R-:W-:Y:S06]  /*16a0*/  @!P1 BRA `(.L_x_17) ;  /* 0x00000008005c9947 */ /* 0x000fec0003800000 */
[----:B------:R-:W-:-:S13]  /*16b0*/  ISETP.NE.AND P2, PT, R143, 0x3, PT ;  /* 0x000000038f00780c */ /* 0x000fda0003f45270 */
[----:B------:R-:W-:Y:S05]  /*16c0*/  @!P2 BRA `(.L_x_18) ;  /* 0x000000000004a947 */ /* 0x000fea0003800000 */
[----:B------:R-:W-:Y:S01]  /*16d0*/  BPT.TRAP 0x1 ;  /* 0x000000040000795c */ /* 0x000fe20000300000 */
.L_x_18:
[----:B------:R-:W-:Y:S01]  /*16e0*/  ULEA UR6, UR5, UR10, 0x3 ;  /* 0x0000000a05067291 */ /* 0x000fe2000f8e183f */
[----:B------:R-:W-:-:S05]  /*16f0*/  IMAD.U32 R11, RZ, RZ, UR4 ;  /* 0x00000004ff0b7e24 */ /* 0x000fca000f8e00ff */
[----:B------:R-:W-:-:S04]  /*1700*/  SHF.L.U32 R11, R11, 0x1f, RZ ;  /* 0x0000001f0b0b7819 */ /* 0x000fc800000006ff */
[----:B------:R0:W1:Y:S01]  /*1710*/  SYNCS.PHASECHK.TRANS64.TRYWAIT P1, [UR6], R11 ;  /* 0x0000000bff0075a7 */ /* 0x0000620008020146 */
[----:B------:R-:W-:Y:S05]  /*1720*/  @!P2 BRA `(.L_x_19) ;  /* 0x000000000004a947 */ /* 0x000fea0003800000 */
[----:B------:R-:W-:Y:S01]  /*1730*/  BPT.TRAP 0x1 ;  /* 0x000000040000795c */ /* 0x000fe20000300000 */
.L_x_19:
[----:B-1----:R-:W-:Y:S05]  /*1740*/  @P1 BRA `(.L_x_20) ;  /* 0x0000000000081947 */ /* 0x002fea0003800000 */
[----:B------:R-:W1:Y:S02]  /*1750*/  SYNCS.PHASECHK.TRANS64.TRYWAIT P1, [UR6], R11 ;  /* 0x0000000bff0075a7 */ /* 0x000e640008020146 */
[----:B-1----:R-:W-:Y:S05]  /*1760*/  @!P1 BRA `(.L_x_21) ;  /* 0x0000007c00349947 */ /* 0x002fea0003800000 */
.L_x_20:
[----:B------:R-:W-:Y:S01]  /*1770*/  UIADD3 UR6, UR10, 0x10100, URZ ;  /* 0x000101000a067890 */ /* 0x000fe2000fffe03f */
[----:B------:R-:W-:Y:S01]  /*1780*/  WARPGROUP.ARRIVE ;  /* 0x00000000000079c5 */ /* 0x000fe20000000000 */
[----:B------:R-:W-:Y:S01]  /*1790*/  ULOP3.LUT UR8, UR11, 0x10000, URZ, 0xfc, !UPT ;  /* 0x000100000b087892 */ /* 0x000fe2000f8efc3f */
[----:B------:R-:W-:Y:S01]  /*17a0*/  CS2R R16, SRZ ;  /* 0x0000000000107805 */ /* 0x000fe2000001ff00 */
[----:B------:R-:W-:Y:S01]  /*17b0*/  USHF.R.U32.HI UR6, URZ, 0x4, UR6 ;  /* 0x000000043f067899 */ /* 0x000fe20008011606 */
[----:B------:R-:W-:Y:S01]  /*17c0*/  CS2R R14, SRZ ;  /* 0x00000000000e7805 */ /* 0x000fe2000001ff00 */
[----:B------:R-:W-:Y:S01]  /*17d0*/  UMOV UR13, 0x40000040 ;  /* 0x40000040000d7882 */ /* 0x000fe20000000000 */
[----:B------:R-:W-:Y:S01]  /*17e0*/  UMOV UR15, 0x40000040 ;  /* 0x40000040000f7882 */ /* 0x000fe20000000000 */
[----:B------:R-:W-:Y:S01]  /*17f0*/  ULOP3.LUT UR6, UR6, 0x3fff, URZ, 0xc0, !UPT ;  /* 0x00003fff06067892 */ /* 0x000fe2000f8ec03f */
[----:B------:R-:W-:Y:S02]  /*1800*/  CS2R R18, SRZ ;  /* 0x0000000000127805 */ /* 0x000fe4000001ff00 */
[----:B------:R-:W-:-:S02]  /*1810*/  CS2R R20, SRZ ;  /* 0x0000000000147805 */ /* 0x000fc4000001ff00 */
[----:B------:R-:W-:Y:S01]  /*1820*/  CS2R R22, SRZ ;  /* 0x0000000000167805 */ /* 0x000fe2000001ff00 */
[----:B------:R-:W-:Y:S01]  /*1830*/  ULOP3.LUT UR7, UR6, 0x10000, URZ, 0xfc, !UPT ;  /* 0x0001000006077892 */ /* 0x000fe2000f8efc3f */
[----:B------:R-:W-:Y:S01]  /*1840*/  CS2R R88, SRZ ;  /* 0x0000000000587805 */ /* 0x000fe2000001ff00 */
[----:B------:R-:W-:Y:S01]  /*1850*/  ULEA UR6, UR5, UR8, 0xa ;  /* 0x0000000805067291 */ /* 0x000fe2000f8e503f */
[----:B------:R-:W-:Y:S01]  /*1860*/  CS2R R90, SRZ ;  /* 0x00000000005a7805 */ /* 0x000fe2000001ff00 */
[----:B------:R-:W-:Y:S01]  /*1870*/  ULEA UR7, UR5, UR7, 0xa ;  /* 0x0000000705077291 */ /* 0x000fe2000f8e503f */
[----:B------:R-:W-:Y:S02]  /*1880*/  CS2R R92, SRZ ;  /* 0x00000000005c7805 */ /* 0x000fe4000001ff00 */
[----:B------:R-:W-:Y:S02]  /*1890*/  CS2R R94, SRZ ;  /* 0x00000000005e7805 */ /* 0x000fe4000001ff00 */
[----:B------:R-:W-:-:S02]  /*18a0*/  CS2R R96, SRZ ;  /* 0x0000000000607805 */ /* 0x000fc4000001ff00 */
[----:B------:R-:W-:Y:S01]  /*18b0*/  CS2R R98, SRZ ;  /* 0x0000000000627805 */ /* 0x000fe2000001ff00 */
[----:B------:R-:W-:Y:S01]  /*18c0*/  UMOV UR12, UR6 ;  /* 0x00000006000c7c82 */ /* 0x000fe20008000000 */
[----:B------:R-:W-:Y:S01]  /*18d0*/  CS2R R100, SRZ ;  /* 0x0000000000647805 */ /* 0x000fe2000001ff00 */
[----:B------:R-:W-:Y:S01]  /*18e0*/  UMOV UR14, UR7 ;  /* 0x00000007000e7c82 */ /* 0x000fe20008000000 */
[----:B------:R-:W-:Y:S01]  /*18f0*/  CS2R R102, SRZ ;  /* 0x0000000000667805 */ /* 0x000fe2000001ff00 */
[----:B------:R-:W-:Y:S01]  /*1900*/  QGMMA.64x128x32.F32.E4M3.E4M3 R24, gdesc[UR12], RZ, !UPT ;  /* 0x01e000000c1879f3 */ /* 0x000fe2000c7008ff */
[----:B------:R-:W-:Y:S01]  /*1910*/  UIADD3 UR12, UR6, 0x2, URZ ;  /* 0x00000002060c7890 */ /* 0x000fe2000fffe03f */
[----:B------:R-:W-:Y:S01]  /*1920*/  CS2R R104, SRZ ;  /* 0x0000000000687805 */ /* 0x000fe2000001ff00 */
[----:B------:R-:W-:Y:S01]  /*1930*/  UIADD3 UR14, UR7, 0x2, URZ ;  /* 0x00000002070e7890 */ /* 0x000fe2000fffe03f */
[----:B------:R-:W-:Y:S01]  /*1940*/  CS2R R106, SRZ ;  /* 0x00000000006a7805 */ /* 0x000fe2000001ff00 */
[----:B------:R-:W-:Y:S01]  /*1950*/  UMOV UR13, 0x40000040 ;  /* 0x40000040000d7882 */ /* 0x000fe20000000000 */
[----:B------:R-:W-:Y:S01]  /*1960*/  UMOV UR15, 0x40000040 ;  /* 0x40000040000f7882 */ /* 0x000fe20000000000 */
        /* <DEDUP_REMOVED lines=16> */
[----:B------:R-:W-:Y:S01]  /*1a70*/  CS2R R140, SRZ ;  /* 0x00000000008c7805 */ /* 0x000fe2000001ff00 */
[----:B------:R-:W-:Y:S01]  /*1a80*/  QGMMA.64x128x32.F32.E4M3.E4M3 R24, gdesc[UR12], R24 ;  /* 0x01e000000c1879f3 */ /* 0x000fe20008700818 */
[----:B------:R-:W-:Y:S02]  /*1a90*/  UIADD3 UR12, UR6, 0x4, URZ ;  /* 0x00000004060c7890 */ /* 0x000fe4000fffe03f */
[----:B------:R-:W-:Y:S01]  /*1aa0*/  UIADD3 UR14, UR7, 0x4, URZ ;  /* 0x00000004070e7890 */ /* 0x000fe2000fffe03f */
[----:B------:R-:W-:Y:S01]  /*1ab0*/  UMOV UR13, 0x40000040 ;  /* 0x40000040000d7882 */ /* 0x000fe20000000000 */
[----:B------:R-:W-:-:S07]  /*1ac0*/  UMOV UR15, 0x40000040 ;  /* 0x40000040000f7882 */ /* 0x000fce0000000000 */
[----:B------:R-:W-:Y:S01]  /*1ad0*/  QGMMA.64x128x32.F32.E4M3.E4M3 R24, gdesc[UR12], R24 ;  /* 0x01e000000c1879f3 */ /* 0x000fe20008700818 */
[----:B------:R-:W-:Y:S02]  /*1ae0*/  UIADD3 UR14, UR7, 0x6, URZ ;  /* 0x00000006070e7890 */ /* 0x000fe4000fffe03f */
[----:B------:R-:W-:Y:S01]  /*1af0*/  UIADD3 UR12, UR6, 0x6, URZ ;  /* 0x00000006060c7890 */ /* 0x000fe2000fffe03f */
[----:B------:R-:W-:Y:S01]  /*1b00*/  ULDC UR7, c[0x0][0x50c] ;  /* 0x0001430000077ab9 */ /* 0x000fe20000000800 */
[----:B------:R-:W-:Y:S01]  /*1b10*/  UMOV UR13, 0x40000040 ;  /* 0x40000040000d7882 */ /* 0x000fe20000000000 */
[----:B------:R-:W-:Y:S01]  /*1b20*/  UISETP.NE.AND UP0, UPT, UR7, 0x4, UPT ;  /* 0x000000040700788c */ /* 0x000fe2000bf05270 */
[----:B------:R-:W-:Y:S01]  /*1b30*/  UMOV UR15, 0x40000040 ;  /* 0x40000040000f7882 */ /* 0x000fe20000000000 */
[----:B------:R-:W-:Y:S02]  /*1b40*/  UMOV UR6, 0x4 ;  /* 0x0000000400067882 */ /* 0x000fe40000000000 */
[----:B------:R-:W-:-:S06]  /*1b50*/  USEL UR7, URZ, 0x1, UP0 ;  /* 0x000000013f077887 */ /* 0x000fcc0008000000 */
[----:B------:R-:W-:Y:S01]  /*1b60*/  ISETP.NE.AND P1, PT, RZ, UR7, PT ;  /* 0x00000007ff007c0c */ /* 0x000fe2000bf25270 */
[----:B------:R-:W-:-:S12]  /*1b70*/  QGMMA.64x128x32.F32.E4M3.E4M3 R24, gdesc[UR12], R24, gsb0 ;  /* 0x01e000000c1879f3 */ /* 0x000fd80008000818 */
[----:B------:R-:W-:Y:S05]  /*1b80*/  @!P1 BRA `(.L_x_22) ;  /* 0x0000000400089947 */ /* 0x000fea0003800000 */
[----:B------:R-:W-:Y:S02]  /*1b90*/  WARPGROUP.DEPBAR.LE gsb0, 0x0 ;  /* 0x00008000000079c5 */ /* 0x000fe40000010000 */
[----:B------:R-:W-:-:S01]  /*1ba0*/  FADD R141, RZ, R24 ;  /* 0x00000018ff8d7221 */ /* 0x000fc20000000000 */
[----:B------:R-:W-:Y:S01]  /*1bb0*/  FADD R140, RZ, R25 ;  /* 0x00000019ff8c7221 */ /* 0x000fe20000000000 */
        /* <DEDUP_REMOVED lines=62> */
[----:B------:R-:W-:-:S06]  /*1fa0*/  UMOV UR6, URZ ;  /* 0x0000003f00067c82 */ /* 0x000fcc0008000000 */
.L_x_22:
[----:B------:R-:W-:-:S04]  /*1fb0*/  UIADD3 UR18, UR5, 0x1, URZ ;  /* 0x0000000105127890 */ /* 0x000fc8000fffe03f */
[----:B------:R-:W-:-:S04]  /*1fc0*/  UISETP.NE.AND UP0, UPT, UR18, 0x4, UPT ;  /* 0x000000041200788c */ /* 0x000fc8000bf05270 */
[----:B------:R-:W-:Y:S02]  /*1fd0*/  USEL UR8, URZ, 0x1, UP0 ;  /* 0x000000013f087887 */ /* 0x000fe40008000000 */
[----:B------:R-:W-:Y:S02]  /*1fe0*/  USEL UR18, UR18, URZ, UP0 ;  /* 0x0000003f12127287 */ /* 0x000fe40008000000 */
[----:B------:R-:W-:-:S06]  /*1ff0*/  ULOP3.LUT UR8, UR4, UR8, URZ, 0x3c, !UPT ;  /* 0x0000000804087292 */ /* 0x000fcc000f8e3c3f */
[----:B------:R-:W-:Y:S01]  /*2000*/  IMAD.U32 R144, RZ, RZ, UR8 ;  /* 0x00000008ff907e24 */ /* 0x000fe2000f8e00ff */
[----:B------:R-:W-:-:S06]  /*2010*/  UMOV UR8, 0x1 ;  /* 0x0000000100087882 */ /* 0x000fcc0000000000 */
.L_x_17:
[----:B------:R-:W-:-:S04]  /*2020*/  UISETP.LT.AND UP0, UPT, UR9, 0x1, UPT ;  /* 0x000000010900788c */ /* 0x000fc8000bf01270 */
[----:B------:R-:W-:-:S04]  /*2030*/  USEL UR12, UR9, 0x1, UP0 ;  /* 0x00000001090c7887 */ /* 0x000fc80008000000 */
[----:B------:R-:W-:-:S04]  /*2040*/  UIADD3 UR12, UR9, -UR12, URZ ;  /* 0x8000000c090c7290 */ /* 0x000fc8000fffe03f */
[----:B------:R-:W-:-:S06]  /*2050*/  UISETP.GE.AND UP0, UPT, UR12, 0x1, UPT ;  /* 0x000000010c00788c */ /* 0x000fcc000bf06270 */
[----:B------:R-:W-:-:S13]  /*2060*/  PLOP3.LUT P1, PT, PT, PT, UP0, 0x80, 0x0 ;  /* 0x000000000000781c */ /* 0x000fda0003f2f008 */
[----:B------:R-:W-:Y:S05]  /*2070*/  @!P1 BRA `(.L_x_23) ;  /* 0x0000000800349947 */ /* 0x000fea0003800000 */
[----:B01----:R-:W-:Y:S01]  /*2080*/  IMAD.U32 R11, RZ, RZ, UR12 ;  /* 0x0000000cff0b7e24 */ /* 0x003fe2000f8e00ff */
[----:B------:R-:W-:Y:S01]  /*2090*/  ULDC UR19, c[0x0][0x50c] ;  /* 0x0001430000137ab9 */ /* 0x000fe20000000800 */
[----:B------:R-:W-:-:S07]  /*20a0*/  IMAD.U32 R12, RZ, RZ, UR5 ;  /* 0x00000005ff0c7e24 */ /* 0x000fce000f8e00ff */
.L_x_31:
[----:B------:R-:W-:-:S13]  /*20b0*/  ISETP.NE.AND P2, PT, R143, 0x3, PT ;  /* 0x000000038f00780c */ /* 0x000fda0003f45270 */
[----:B0-----:R-:W-:Y:S05]  /*20c0*/  @!P2 BRA `(.L_x_24) ;  /* 0x000000000004a947 */ /* 0x001fea0003800000 */
[----:B------:R-:W-:Y:S01]  /*20d0*/  BPT.TRAP 0x1 ;  /* 0x000000040000795c */ /* 0x000fe20000300000 */
.L_x_24:
[----:B------:R-:W0:Y:S01]  /*20e0*/  S2UR UR12, SR_CgaCtaId ;  /* 0x00000000000c79c3 */ /* 0x000e220000008800 */
[----:B------:R-:W-:Y:S01]  /*20f0*/  UMOV UR10, 0x400 ;  /* 0x00000400000a7882 */ /* 0x000fe20000000000 */
[----:B------:R-:W-:Y:S01]  /*2100*/  SHF.L.U32 R13, R144, 0x1f, RZ ;  /* 0x0000001f900d7819 */ /* 0x000fe200000006ff */
[----:B0-----:R-:W-:-:S04]  /*2110*/  ULEA UR10, UR12, UR10, 0x18 ;  /* 0x0000000a0c0a7291 */ /* 0x001fc8000f8ec03f */
[----:B------:R-:W-:-:S09]  /*2120*/  ULEA UR12, UR18, UR10, 0x3 ;  /* 0x0000000a120c7291 */ /* 0x000fd2000f8e183f */
[----:B------:R0:W1:Y:S01]  /*2130*/  SYNCS.PHASECHK.TRANS64.TRYWAIT P1, [UR12], R13 ;  /* 0x0000000dff0075a7 */ /* 0x000062000802014c */
[----:B------:R-:W-:Y:S05]  /*2140*/  @!P2 BRA `(.L_x_25) ;  /* 0x000000000004a947 */ /* 0x000fea0003800000 */
[----:B------:R-:W-:Y:S01]  /*2150*/  BPT.TRAP 0x1 ;  /* 0x000000040000795c */ /* 0x000fe20000300000 */
.L_x_25:
[----:B-1----:R-:W-:Y:S05]  /*2160*/  @P1 BRA `(.L_x_26) ;  /* 0x0000000000081947 */ /* 0x002fea0003800000 */
[----:B------:R-:W1:Y:S02]  /*2170*/  SYNCS.PHASECHK.TRANS64.TRYWAIT P1, [UR12], R13 ;  /* 0x0000000dff0075a7 */ /* 0x000e64000802014c */
[----:B-1----:R-:W-:Y:S05]  /*2180*/  @!P1 BRA `(.L_x_27) ;  /* 0x0000007000c49947 */ /* 0x002fea0003800000 */
.L_x_26:
[----:B------:R-:W-:Y:S01]  /*2190*/  UIADD3 UR12, UR10, 0x10100, URZ ;  /* 0x000101000a0c7890 */ /* 0x000fe2000fffe03f */
[----:B------:R-:W-:Y:S01]  /*21a0*/  WARPGROUP.ARRIVE ;  /* 0x00000000000079c5 */ /* 0x000fe20000000000 */
[----:B------:R-:W-:Y:S02]  /*21b0*/  UISETP.NE.AND UP0, UPT, UR7, URZ, UPT ;  /* 0x0000003f0700728c */ /* 0x000fe4000bf05270 */
[----:B------:R-:W-:Y:S02]  /*21c0*/  USHF.R.U32.HI UR12, URZ, 0x4, UR12 ;  /* 0x000000043f0c7899 */ /* 0x000fe4000801160c */
[----:B------:R-:W-:Y:S02]  /*21d0*/  USEL UR8, UR8, URZ, !UP0 ;  /* 0x0000003f08087287 */ /* 0x000fe4000c000000 */
[----:B------:R-:W-:Y:S02]  /*21e0*/  ULOP3.LUT UR12, UR12, 0x3fff, URZ, 0xc0, !UPT ;  /* 0x00003fff0c0c7892 */ /* 0x000fe4000f8ec03f */
[----:B------:R-:W-:-:S02]  /*21f0*/  UISETP.NE.U32.AND UP0, UPT, UR8, URZ, UPT ;  /* 0x0000003f0800728c */ /* 0x000fc4000bf05070 */
[----:B------:R-:W-:Y:S02]  /*2200*/  ULOP3.LUT UR7, UR11, 0x10000, URZ, 0xfc, !UPT ;  /* 0x000100000b077892 */ /* 0x000fe4000f8efc3f */
[----:B------:R-:W-:Y:S02]  /*2210*/  ULOP3.LUT UR8, UR12, 0x10000, URZ, 0xfc, !UPT ;  /* 0x000100000c087892 */ /* 0x000fe4000f8efc3f */
[----:B------:R-:W-:Y:S02]  /*2220*/  ULEA UR7, UR18, UR7, 0xa ;  /* 0x0000000712077291 */ /* 0x000fe4000f8e503f */
[----:B------:R-:W-:Y:S01]  /*2230*/  ULEA UR8, UR18, UR8, 0xa ;  /* 0x0000000812087291 */ /* 0x000fe2000f8e503f */
[----:B------:R-:W-:Y:S01]  /*2240*/  UMOV UR13, 0x40000040 ;  /* 0x40000040000d7882 */ /* 0x000fe20000000000 */
[----:B------:R-:W-:Y:S01]  /*2250*/  UMOV UR15, 0x40000040 ;  /* 0x40000040000f7882 */ /* 0x000fe20000000000 */
[----:B------:R-:W-:Y:S02]  /*2260*/  UIADD3 UR6, UR6, 0x4, URZ ;  /* 0x0000000406067890 */ /* 0x000fe4000fffe03f */
[----:B------:R-:W-:-:S02]  /*2270*/  UMOV UR12, UR7 ;  /* 0x00000007000c7c82 */ /* 0x000fc40008000000 */
[----:B------:R-:W-:Y:S02]  /*2280*/  UMOV UR14, UR8 ;  /* 0x00000008000e7c82 */ /* 0x000fe40008000000 */
[----:B------:R-:W-:Y:S01]  /*2290*/  QGMMA.64x128x32.F32.E4M3.E4M3 R24, gdesc[UR12], R24, UP0 ;  /* 0x01e000000c1879f3 */ /* 0x000fe2000bf00818 */
[----:B------:R-:W-:Y:S02]  /*22a0*/  UIADD3 UR12, UR7, 0x2, URZ ;  /* 0x00000002070c7890 */ /* 0x000fe4000fffe03f */
[----:B------:R-:W-:Y:S01]  /*22b0*/  UIADD3 UR14, UR8, 0x2, URZ ;  /* 0x00000002080e7890 */ /* 0x000fe2000fffe03f */
[----:B------:R-:W-:Y:S01]  /*22c0*/  UMOV UR13, 0x40000040 ;  /* 0x40000040000d7882 */ /* 0x000fe20000000000 */
[----:B------:R-:W-:Y:S01]  /*22d0*/  UMOV UR15, 0x40000040 ;  /* 0x40000040000f7882 */ /* 0x000fe20000000000 */
[----:B------:R-:W-:-:S06]  /*22e0*/  UISETP.NE.AND UP0, UPT, UR6, UR19, UPT ;  /* 0x000000130600728c */ /* 0x000fcc000bf05270 */
        /* <DEDUP_REMOVED lines=8> */
[----:B------:R-:W-:Y:S01]  /*2370*/  UMOV UR13, 0x40000040 ;  /* 0x40000040000d7882 */ /* 0x000fe20000000000 */
[----:B------:R-:W-:Y:S01]  /*2380*/  UMOV UR15, 0x40000040 ;  /* 0x40000040000f7882 */ /* 0x000fe20000000000 */
[----:B------:R-:W-:-:S06]  /*2390*/  USEL UR7, URZ, 0x1, UP0 ;  /* 0x000000013f077887 */ /* 0x000fcc0008000000 */
[----:B------:R-:W-:Y:S01]  /*23a0*/  ISETP.NE.AND P1, PT, RZ, UR7, PT ;  /* 0x00000007ff007c0c */ /* 0x000fe2000bf25270 */
[----:B------:R-:W-:Y:S03]  /*23b0*/  QGMMA.64x128x32.F32.E4M3.E4M3 R24, gdesc[UR12], R24, gsb0 ;  /* 0x01e000000c1879f3 */ /* 0x000fe60008000818 */
[----:B------:R-:W-:-:S09]  /*23c0*/  WARPGROUP.DEPBAR.LE gsb0, 0x1 ;  /* 0x00008000000079c5 */ /* 0x000fd20000010100 */
[----:B------:R-:W-:Y:S05]  /*23d0*/  @!P1 BRA `(.L_x_28) ;  /* 0x0000000400089947 */ /* 0x000fea0003800000 */
[----:B------:R-:W-:Y:S02]  /*23e0*/  WARPGROUP.DEPBAR.LE gsb0, 0x0 ;  /* 0x00008000000079c5 */ /* 0x000fe40000010000 */
[----:B------:R-:W-:-:S01]  /*23f0*/  FADD R141, R24, R141 ;  /* 0x0000008d188d7221 */ /* 0x000fc20000000000 */
[----:B------:R-:W-:Y:S01]  /*2400*/  FADD R140, R25, R140 ;  /* 0x0000008c198c7221 */ /* 0x000fe20000000000 */
        /* <DEDUP_REMOVED lines=62> */
[----:B------:R-:W-:-:S06]  /*27f0*/  UMOV UR6, URZ ;  /* 0x0000003f00067c82 */ /* 0x000fcc0008000000 */
.L_x_28:
[----:B------:R-:W-:Y:S05]  /*2800*/  @!P2 BRA `(.L_x_29) ;  /* 0x000000000004a947 */ /* 0x000fea0003800000 */
[----:B------:R-:W-:Y:S01]  /*2810*/  BPT.TRAP 0x1 ;  /* 0x000000040000795c */ /* 0x000fe20000300000 */
.L_x_29:
[----:B01----:R-:W-:Y:S02]  /*2820*/  @P0 LEA R13, R12, UR10, 0x3 ;  /* 0x0000000a0c0d0c11 */ /* 0x003fe4000f8e18ff */
[----:B------:R-:W-:-:S03]  /*2830*/  ISETP.GT.U32.AND P1, PT, R4, 0x1, PT ;  /* 0x000000010400780c */ /* 0x000fc60003f24070 */
[----:B------:R-:W-:-:S05]  /*2840*/  @P0 VIADD R142, R13, 0x20 ;  /* 0x000000200d8e0836 */ /* 0x000fca0000000000 */
[----:B------:R-:W-:-:S04]  /*2850*/  @P0 PRMT R142, R5, 0x654, R142 ;  /* 0x00000654058e0816 */ /* 0x000fc8000000008e */
[----:B------:R0:W-:Y:S01]  /*2860*/  @P0 SYNCS.ARRIVE.TRANS64.RED.A1T0 RZ, [R142+URZ], RZ ;  /* 0x000000ff8eff09a7 */ /* 0x0001e2000810043f */
[----:B------:R-:W-:Y:S05]  /*2870*/  @P1 BRA `(.L_x_30) ;  /* 0x0000000000041947 */ /* 0x000fea0003800000 */
[----:B------:R-:W-:Y:S01]  /*2880*/  BPT.TRAP 0x1 ;  /* 0x000000040000795c */ /* 0x000fe20000300000 */
.L_x_30:
[----:B------:R-:W-:Y:S01]  /*2890*/  UIADD3 UR18, UR18, 0x1, URZ ;  /* 0x0000000112127890 */ /* 0x000fe2000fffe03f */
[C---:B------:R-:W-:Y:S01]  /*28a0*/  ISETP.GT.AND P2, PT, R11.reuse, 0x1, PT ;  /* 0x000000010b00780c */ /* 0x040fe20003f44270 */
[----:B------:R-:W-:Y:S02]  /*28b0*/  VIADD R12, R12, 0x1 ;  /* 0x000000010c0c7836 */ /* 0x000fe40000000000 */
[----:B------:R-:W-:Y:S01]  /*28c0*/  UISETP.NE.AND UP0, UPT, UR18, 0x4, UPT ;  /* 0x000000041200788c */ /* 0x000fe2000bf05270 */
[----:B------:R-:W-:Y:S02]  /*28d0*/  VIADD R11, R11, 0xffffffff ;  /* 0xffffffff0b0b7836 */ /* 0x000fe40000000000 */
[C---:B------:R-:W-:Y:S01]  /*28e0*/  ISETP.NE.AND P1, PT, R12.reuse, 0x4, PT ;  /* 0x000000040c00780c */ /* 0x040fe20003f25270 */
[----:B------:R-:W-:Y:S02]  /*28f0*/  USEL UR8, URZ, 0x1, UP0 ;  /* 0x000000013f087887 */ /* 0x000fe40008000000 */
[----:B------:R-:W-:Y:S01]  /*2900*/  USEL UR18, UR18, URZ, UP0 ;  /* 0x0000003f12127287 */ /* 0x000fe20008000000 */
[----:B------:R-:W-:-:S03]  /*2910*/  SEL R12, R12, RZ, P1 ;  /* 0x000000ff0c0c7207 */ /* 0x000fc60000800000 */
[----:B------:R-:W-:Y:S01]  /*2920*/  LOP3.LUT R144, R144, UR8, RZ, 0x3c, !PT ;  /* 0x0000000890907c12 */ /* 0x000fe2000f8e3cff */
[----:B------:R-:W-:Y:S01]  /*2930*/  UMOV UR8, 0x1 ;  /* 0x0000000100087882 */ /* 0x000fe20000000000 */
[----:B------:R-:W-:Y:S06]  /*2940*/  @P2 BRA `(.L_x_31) ;  /* 0xfffffff400d82947 */ /* 0x000fec000383ffff */
.L_x_23:
[----:B------:R-:W-:Y:S01]  /*2950*/  UISETP.NE.AND UP0, UPT, UR6, URZ, UPT ;  /* 0x0000003f0600728c */ /* 0x000fe2000bf05270 */
[----:B01----:R-:W0:Y:S03]  /*2960*/  LDC R11, c[0x0][0x28c] ;  /* 0x0000a300ff0b7b82 */ /* 0x003e260000000800 */
[----:B------:R-:W-:-:S06]  /*2970*/  USEL UR6, URZ, 0x1, !UP0 ;  /* 0x000000013f067887 */ /* 0x000fcc000c000000 */
[----:B------:R-:W-:Y:S02]  /*2980*/  ISETP.NE.AND P1, PT, RZ, UR6, PT ;  /* 0x00000006ff007c0c */ /* 0x000fe4000bf25270 */
[----:B0-----:R-:W-:-:S11]  /*2990*/  ISETP.GE.AND P2, PT, R11, 0x1, PT ;  /* 0x000000010b00780c */ /* 0x001fd60003f46270 */
[----:B------:R-:W-:Y:S05]  /*29a0*/  @!P1 BRA `(.L_x_32) ;  /* 0x0000000400049947 */ /* 0x000fea0003800000 */
[----:B------:R-:W-:Y:S02]  /*29b0*/  WARPGROUP.DEPBAR.LE gsb0, 0x0 ;  /* 0x00008000000079c5 */ /* 0x000fe40000010000 */
[----:B------:R-:W-:Y:S01]  /*29c0*/  FADD R141, R24, R141 ;  /* 0x0000008d188d7221 */ /* 0x000fe20000000000 */
        /* <DEDUP_REMOVED lines=62> */
[----:B------:R-:W-:-:S07]  /*2db0*/  FADD R16, R16, R87 ;  /* 0x0000005710107221 */ /* 0x000fce0000000000 */
.L_x_32:
[----:B------:R-:W-:Y:S02]  /*2dc0*/  WARPGROUP.DEPBAR.LE gsb0, 0x0 ;  /* 0x00008000000079c5 */ /* 0x000fe40000010000 */
[----:B------:R-:W-:Y:S05]  /*2dd0*/  @!P2 BRA `(.L_x_33) ;  /* 0x000000000044a947 */ /* 0x000fea0003800000 */
[----:B------:R-:W-:-:S13]  /*2de0*/  ISETP.NE.AND P1, PT, R143, 0x3, PT ;  /* 0x000000038f00780c */ /* 0x000fda0003f25270 */
[----:B------:R-:W-:Y:S05]  /*2df0*/  @!P1 BRA `(.L_x_34) ;  /* 0x0000000000049947 */ /* 0x000fea0003800000 */
[----:B------:R-:W-:Y:S01]  /*2e00*/  BPT.TRAP 0x1 ;  /* 0x000000040000795c */ /* 0x000fe20000300000 */
.L_x_34:
[----:B------:R-:W-:Y:S01]  /*2e10*/  VOTEU.ANY UP0, P0 ;  /* 0x00000000003f7886 */ /* 0x000fe20000000100 */
[----:B------:R-:W-:Y:S01]  /*2e20*/  UISETP.LT.AND UP1, UPT, UR9, 0x1, UPT ;  /* 0x000000010900788c */ /* 0x000fe2000bf21270 */
[----:B------:R-:W-:Y:S01]  /*2e30*/  IMAD.U32 R12, RZ, RZ, UR10 ;  /* 0x0000000aff0c7e24 */ /* 0x000fe2000f8e00ff */
[----:B------:R-:W-:Y:S02]  /*2e40*/  ISETP.GT.U32.AND P1, PT, R4, 0x1, PT ;  /* 0x000000010400780c */ /* 0x000fe40003f24070 */
[----:B------:R-:W-:-:S04]  /*2e50*/  @UP0 USEL UR6, UR9, 0x1, UP1 ;  /* 0x0000000109060887 */ /* 0x000fc80008800000 */
[----:B------:R-:W-:-:S06]  /*2e60*/  @UP0 UIADD3 UR6, UR5, UR9, -UR6 ;  /* 0x0000000905060290 */ /* 0x000fcc000fffe806 */
[----:B------:R-:W-:-:S04]  /*2e70*/  IMAD.U32 R11, RZ, RZ, UR6 ;  /* 0x00000006ff0b7e24 */ /* 0x000fc8000f8e00ff */
[----:B------:R-:W-:-:S05]  /*2e80*/  @P0 IMAD.SHL.U32 R11, R11, 0x8, RZ ;  /* 0x000000080b0b0824 */ /* 0x000fca00078e00ff */
[----:B------:R-:W-:-:S04]  /*2e90*/  @P0 LOP3.LUT R11, R11, 0x18, RZ, 0xc0, !PT ;  /* 0x000000180b0b0812 */ /* 0x000fc800078ec0ff */
[----:B------:R-:W-:-:S04]  /*2ea0*/  @P0 IADD3 R12, R12, 0x20, R11 ;  /* 0x000000200c0c0810 */ /* 0x000fc80007ffe00b */
[----:B------:R-:W-:-:S04]  /*2eb0*/  @P0 PRMT R12, R5, 0x654, R12 ;  /* 0x00000654050c0816 */ /* 0x000fc8000000000c */
[----:B------:R0:W-:Y:S01]  /*2ec0*/  @P0 SYNCS.ARRIVE.TRANS64.RED.A1T0 RZ, [R12+URZ], RZ ;  /* 0x000000ff0cff09a7 */ /* 0x0001e2000810043f */
[----:B------:R-:W-:Y:S05]  /*2ed0*/  @P1 BRA `(.L_x_33) ;  /* 0x0000000000041947 */ /* 0x000fea0003800000 */
[----:B------:R-:W-:Y:S01]  /*2ee0*/  BPT.TRAP 0x1 ;  /* 0x000000040000795c */ /* 0x000fe20000300000 */
.L_x_33:
[----:B------:R-:W1:Y:S01]  /*2ef0*/  LDC R25, c[0x0][0x288] ;  /* 0x0000a200ff197b82 */ /* 0x000e620000000800 */
[--C-:B------:R-:W-:Y:S01]  /*2f00*/  SHF.R.U32.HI R11, RZ, 0x2, R0.reuse ;  /* 0x00000002ff0b7819 */ /* 0x100fe20000011600 */
[----:B------:R-:W-:Y:S01]  /*2f10*/  IMAD.SHL.U32 R27, R7, 0x80, RZ ;  /* 0x00000080071b7824 */ /* 0x000fe200078e00ff */
[C---:B------:R-:W-:Y:S01]  /*2f20*/  LOP3.LUT R13, R0.reuse, 0x60, RZ, 0xc0, !PT ;  /* 0x00000060000d7812 */ /* 0x040fe200078ec0ff */
[----:B------:R-:W-:Y:S01]  /*2f30*/  ULDC UR6, c[0x0][0x284] ;  /* 0x0000a10000067ab9 */ /* 0x000fe20000000800 */
[----:B------:R-:W-:Y:S01]  /*2f40*/  SHF.R.U32.HI R24, RZ, 0x7, R0 ;  /* 0x00000007ff187819 */ /* 0x000fe20000011600 */
[----:B------:R-:W-:Y:S01]  /*2f50*/  IMAD.SHL.U32 R28, R0, 0x2, RZ ;  /* 0x00000002001c7824 */ /* 0x000fe200078e00ff */
[----:B0-----:R-:W-:Y:S02]  /*2f60*/  LOP3.LUT R12, R11, 0x7, RZ, 0xc0, !PT ;  /* 0x000000070b0c7812 */ /* 0x001fe400078ec0ff */
[----:B------:R-:W-:Y:S02]  /*2f70*/  SHF.R.U32.HI R13, RZ, 0x1, R13 ;  /* 0x00000001ff0d7819 */ /* 0x000fe4000001160d */
[----:B------:R-:W-:-:S02]  /*2f80*/  LOP3.LUT R11, R24, 0x1, RZ, 0xc0, !PT ;  /* 0x00000001180b7812 */ /* 0x000fc400078ec0ff */
[----:B------:R-:W-:Y:S02]  /*2f90*/  IADD3 R26, RZ, -R13, -R12 ;  /* 0x8000000dff1a7210 */ /* 0x000fe40007ffe80c */
[----:B------:R-:W-:Y:S01]  /*2fa0*/  LOP3.LUT R24, R0, 0x3, RZ, 0xc0, !PT ;  /* 0x0000000300187812 */ /* 0x000fe200078ec0ff */
[----:B------:R-:W-:Y:S01]  /*2fb0*/  IMAD.SHL.U32 R29, R11, 0x40, RZ ;  /* 0x000000400b1d7824 */ /* 0x000fe200078e00ff */
[----:B------:R-:W-:Y:S01]  /*2fc0*/  LOP3.LUT R28, R27, 0x6, R28, 0xf8, !PT ;  /* 0x000000061b1c7812 */ /* 0x000fe200078ef81c */
[----:B------:R-:W-:Y:S02]  /*2fd0*/  IMAD R26, R11, -0x40, R26 ;  /* 0xffffffc00b1a7824 */ /* 0x000fe400078e021a */
[----:B------:R-:W-:Y:S01]  /*2fe0*/  IMAD.SHL.U32 R11, R10, 0x80, RZ ;  /* 0x000000800a0b7824 */ /* 0x000fe200078e00ff */
[----:B------:R-:W-:Y:S02]  /*2ff0*/  LOP3.LUT R7, R29, 0x40, R12, 0xe2, !PT ;  /* 0x000000401d077812 */ /* 0x000fe400078ee20c */
[----:B-1----:R-:W-:Y:S01]  /*3000*/  ISETP.GE.AND P1, PT, R27, R25, PT ;  /* 0x000000191b00720c */ /* 0x002fe20003f26270 */
[----:B------:R-:W-:Y:S01]  /*3010*/  IMAD R12, R24, -0x2, R25 ;  /* 0xfffffffe180c7824 */ /* 0x000fe200078e0219 */
[C---:B------:R-:W-:Y:S01]  /*3020*/  IADD3 R34, -R11.reuse, UR6, R26 ;  /* 0x000000060b227c10 */ /* 0x040fe2000fffe11a */
[----:B------:R-:W-:Y:S01]  /*3030*/  IMAD.WIDE R24, R10, 0x80, RZ ;  /* 0x000000800a187825 */ /* 0x000fe200078e02ff */
[----:B------:R-:W-:-:S03]  /*3040*/  ISETP.GE.OR P1, PT, R11, UR6, P1 ;  /* 0x000000060b007c0c */ /* 0x000fc60008f26670 */
[----:B------:R-:W-:Y:S01]  /*3050*/  IMAD.IADD R27, R12, 0x1, -R27 ;  /* 0x000000010c1b7824 */ /* 0x000fe200078e0a1b */
[----:B------:R-:W-:Y:S01]  /*3060*/  LOP3.LUT R33, R24, R7, R13, 0xfe, !PT ;  /* 0x0000000718217212 */ /* 0x000fe200078efe0d */
[----:B------:R-:W-:-:S08]  /*3070*/  IMAD.MOV.U32 R26, RZ, RZ, -0x1 ;  /* 0xffffffffff1a7424 */ /* 0x000fd000078e00ff */
[----:B------:R-:W-:Y:S05]  /*3080*/  @P1 BRA `(.L_x_35) ;  /* 0x0000004400c01947 */ /* 0x000fea0003800000 */
[----:B------:R-:W0:Y:S01]  /*3090*/  LDC.64 R30, c[0x0][0x5c8] ;  /* 0x00017200ff1e7b82 */ /* 0x000e220000000a00 */
[----:B------:R-:W-:Y:S01]  /*30a0*/  SHF.R.S32.HI R32, RZ, 0x1f, R6 ;  /* 0x0000001fff207819 */ /* 0x000fe20000011406 */
[----:B------:R-:W-:Y:S01]  /*30b0*/  ULDC.64 UR6, c[0x0][0x5d0] ;  /* 0x0001740000067ab9 */ /* 0x000fe20000000a00 */
[--C-:B------:R-:W-:Y:S01]  /*30c0*/  SHF.R.S32.HI R29, RZ, 0x1f, R28.reuse ;  /* 0x0000001fff1d7819 */ /* 0x100fe2000001141c */
[----:B------:R-:W-:Y:S02]  /*30d0*/  BSSY B0, `(.L_x_35) ;  /* 0x000046b000007945 */ /* 0x000fe40003800000 */
[----:B------:R-:W-:Y:S02]  /*30e0*/  IMAD R7, R32, UR6, RZ ;  /* 0x0000000620077c24 */ /* 0x000fe4000f8e02ff */
[----:B------:R-:W-:-:S04]  /*30f0*/  IMAD.WIDE.U32 R10, R6, UR6, R28 ;  /* 0x00000006060a7c25 */ /* 0x000fc8000f8e001c */
[----:B------:R-:W-:Y:S01]  /*3100*/  IMAD R7, R6, UR7, R7 ;  /* 0x0000000706077c24 */ /* 0x000fe2000f8e0207 */
[----:B------:R-:W-:-:S03]  /*3110*/  ULDC.64 UR6, c[0x0][0x5c0] ;  /* 0x0001700000067ab9 */ /* 0x000fc60000000a00 */
[----:B------:R-:W-:Y:S02]  /*3120*/  IMAD.IADD R11, R11, 0x1, R7 ;  /* 0x000000010b0b7824 */ /* 0x000fe400078e0207 */
[----:B0-----:R-:W-:-:S04]  /*3130*/  IMAD R12, R25, R30, RZ ;  /* 0x0000001e190c7224 */ /* 0x001fc800078e02ff */
[C---:B------:R-:W-:Y:S02]  /*3140*/  IMAD R7, R33.reuse, R31, R12 ;  /* 0x0000001f21077224 */ /* 0x040fe400078e020c */
[----:B------:R-:W-:-:S04]  /*3150*/  IMAD.WIDE.U32 R12, R33, R30, R10 ;  /* 0x0000001e210c7225 */ /* 0x000fc800078e000a */
[----:B------:R-:W-:Y:S01]  /*3160*/  IMAD.IADD R11, R13, 0x1, R7 ;  /* 0x000000010d0b7824 */ /* 0x000fe200078e0207 */
[----:B------:R-:W-:Y:S02]  /*3170*/  LEA R10, P1, R30, R12, 0x3 ;  /* 0x0000000c1e0a7211 */ /* 0x000fe400078218ff */
[----:B------:R-:W-:Y:S02]  /*3180*/  IADD3 R12, P2, R12, UR6, RZ ;  /* 0x000000060c0c7c10 */ /* 0x000fe4000ff5e0ff */
[----:B------:R-:W-:Y:S02]  /*3190*/  LEA.HI.X R7, R30, R11, R31, 0x3, P1 ;  /* 0x0000000b1e077211 */ /* 0x000fe400008f1c1f */
[----:B---3-5:R-:W-:Y:S02]  /*31a0*/  FSETP.NEU.AND P1, PT, R9, RZ, PT ;  /* 0x000000ff0900720b */ /* 0x028fe40003f2d000 */
[----:B------:R-:W-:Y:S02]  /*31b0*/  IADD3 R10, P4, R10, UR6, RZ ;  /* 0x000000060a0a7c10 */ /* 0x000fe4000ff9e0ff */
[----:B------:R-:W-:-:S02]  /*31c0*/  IADD3.X R13, R11, UR7, RZ, P2, !PT ;  /* 0x000000070b0d7c10 */ /* 0x000fc400097fe4ff */
[----:B------:R-:W-:-:S07]  /*31d0*/  IADD3.X R11, R7, UR7, RZ, P4, !PT ;  /* 0x00000007070b7c10 */ /* 0x000fce000a7fe4ff */
[----:B------:R-:W-:Y:S05]  /*31e0*/  @!P1 BRA `(.L_x_36) ;  /* 0x00000034005c9947 */ /* 0x000fea0003800000 */
[----:B------:R-:W-:Y:S01]  /*31f0*/  ULDC.64 UR6, c[0x0][0x5b8] ;  /* 0x00016e0000067ab9 */ /* 0x000fe20000000a00 */
[----:B------:R-:W-:Y:S01]  /*3200*/  ISETP.GE.AND P1, PT, R34, 0x1, PT ;  /* 0x000000012200780c */ /* 0x000fe20003f26270 */
[----:B------:R-:W-:Y:S01]  /*3210*/  IMAD R7, R32, UR6, RZ ;  /* 0x0000000620077c24 */ /* 0x000fe2000f8e02ff */
[----:B------:R-:W-:Y:S01]  /*3220*/  ULDC.64 UR10, c[0x0][0x5a8] ;  /* 0x00016a00000a7ab9 */ /* 0x000fe20000000a00 */
[C---:B------:R-:W-:Y:S01]  /*3230*/  IMAD.WIDE.U32 R28, R6.reuse, UR6, R28 ;  /* 0x00000006061c7c25 */ /* 0x040fe2000f8e001c */
[----:B------:R-:W-:Y:S01]  /*3240*/  ISETP.LT.OR P5, PT, R27, 0x1, !P1 ;  /* 0x000000011b00780c */ /* 0x000fe20004fa1670 */
[----:B------:R-:W-:Y:S02]  /*3250*/  BSSY B1, `(.L_x_37) ;  /* 0x000000c000017945 */ /* 0x000fe40003800000 */
[----:B------:R-:W-:Y:S01]  /*3260*/  IMAD R7, R6, UR7, R7 ;  /* 0x0000000706077c24 */ /* 0x000fe2000f8e0207 */
[----:B------:R-:W-:Y:S02]  /*3270*/  ULDC.64 UR6, c[0x0][0x5b0] ;  /* 0x00016c0000067ab9 */ /* 0x000fe40000000a00 */
[----:B------:R-:W-:-:S02]  /*3280*/  IMAD R30, R25, UR6, RZ ;  /* 0x00000006191e7c24 */ /* 0x000fc4000f8e02ff */
[----:B------:R-:W-:Y:S02]  /*3290*/  IMAD.IADD R29, R29, 0x1, R7 ;  /* 0x000000011d1d7824 */ /* 0x000fe400078e0207 */
[C-C-:B------:R-:W-:Y:S01]  /*32a0*/  IMAD R31, R33.reuse, UR7, R30.reuse ;  /* 0x00000007211f7c24 */ /* 0x140fe2000f8e021e */
[----:B------:R-:W-:Y:S01]  /*32b0*/  PRMT R30, RZ, 0x7610, R30 ;  /* 0x00007610ff1e7816 */ /* 0x000fe2000000001e */
[----:B------:R-:W-:-:S03]  /*32c0*/  IMAD.WIDE.U32 R6, R33, UR6, R28 ;  /* 0x0000000621067c25 */ /* 0x000fc6000f8e001c */
[----:B------:R-:W-:-:S04]  /*32d0*/  IADD3 R6, P2, R6, UR10, RZ ;  /* 0x0000000a06067c10 */ /* 0x000fc8000ff5e0ff */
[----:B------:R-:W-:Y:S01]  /*32e0*/  IADD3.X R7, R7, UR11, R31, P2, !PT ;  /* 0x0000000b07077c10 */ /* 0x000fe200097fe41f */
[----:B------:R-:W-:Y:S08]  /*32f0*/  @P5 BRA `(.L_x_38) ;  /* 0x0000000000045947 */ /* 0x000ff00003800000 */
[----:B------:R0:W5:Y:S02]  /*3300*/  LDG.E.U8 R30, desc[UR16][R6.64] ;  /* 0x00000010061e7981 */ /* 0x000164000c1e1100 */
.L_x_38:
[----:B------:R-:W-:Y:S05]  /*3310*/  BSYNC B1 ;  /* 0x0000000000017941 */ /* 0x000fea0003800000 */
.L_x_37:
[----:B-----5:R-:W-:Y:S01]  /*3320*/  LOP3.LUT R30, R30, 0xff, RZ, 0xc0, !PT ;  /* 0x000000ff1e1e7812 */ /* 0x020fe200078ec0ff */
[----:B------:R-:W-:Y:S01]  /*3330*/  BSSY B1, `(.L_x_39) ;  /* 0x000000b000017945 */ /* 0x000fe20003800000 */
[----:B------:R-:W-:Y:S02]  /*3340*/  ISETP.LT.OR P4, PT, R27, 0x2, !P1 ;  /* 0x000000021b00780c */ /* 0x000fe40004f81670 */
[----:B------:R-:W-:-:S05]  /*3350*/  F2FP.F16.E4M3.UNPACK_B R30, R30 ;  /* 0x0000001eff1e723e */ /* 0x000fca00020006ff */
[----:B------:R-:W-:-:S05]  /*3360*/  HADD2.F32 R30, -RZ, R30.H0_H0 ;  /* 0x2000001eff1e7230 */ /* 0x000fca0000004100 */
[----:B------:R-:W-:-:S04]  /*3370*/  FMUL R30, R30, R9 ;  /* 0x000000091e1e7220 */ /* 0x000fc80000400000 */
[----:B--2---:R-:W-:-:S05]  /*3380*/  FFMA R30, R141, R8, R30 ;  /* 0x000000088d1e7223 */ /* 0x004fca000000001e */
[----:B------:R-:W-:Y:S02]  /*3390*/  F2FP.SATFINITE.E4M3.F32.PACK_AB_MERGE_C R31, RZ, R30, RZ ;  /* 0x0000001eff1f723e */ /* 0x000fe400048070ff */
[----:B------:R-:W-:-:S03]  /*33a0*/  PRMT R30, RZ, 0x7610, R30 ;  /* 0x00007610ff1e7816 */ /* 0x000fc6000000001e */
[----:B------:R1:W-:Y:S01]  /*33b0*/  @!P5 STG.E.U8 desc[UR16][R12.64], R31 ;  /* 0x0000001f0c00d986 */ /* 0x0003e2000c101110 */
[----:B------:R-:W-:Y:S05]  /*33c0*/  @P4 BRA `(.L_x_40) ;  /* 0x0000000000044947 */ /* 0x000fea0003800000 */
[----:B------:R2:W5:Y:S02]  /*33d0*/  LDG.E.U8 R30, desc[UR16][R6.64+0x1] ;  /* 0x00000110061e7981 */ /* 0x000564000c1e1100 */
.L_x_40:
[----:B------:R-:W-:Y:S05]  /*33e0*/  BSYNC B1 ;  /* 0x0000000000017941 */ /* 0x000fea0003800000 */
.L_x_39:
[----:B-----5:R-:W-:Y:S01]  /*33f0*/  LOP3.LUT R30, R30, 0xff, RZ, 0xc0, !PT ;  /* 0x000000ff1e1e7812 */ /* 0x020fe200078ec0ff */
[----:B------:R-:W-:Y:S01]  /*3400*/  BSSY B1, `(.L_x_41) ;  /* 0x0000013000017945 */ /* 0x000fe20003800000 */
[----:B-1----:R-:W-:Y:S02]  /*3410*/  IADD3 R31, P2, R33, 0x8, RZ ;  /* 0x00000008211f7810 */ /* 0x002fe40007f5e0ff */
[----:B------:R-:W-:-:S03]  /*3420*/  F2FP.F16.E4M3.UNPACK_B R30, R30 ;  /* 0x0000001eff1e723e */ /* 0x000fc600020006ff */
[----:B------:R-:W-:Y:S01]  /*3430*/  IMAD.X R24, RZ, RZ, R25, P2 ;  /* 0x000000ffff187224 */ /* 0x000fe200010e0619 */
[----:B------:R-:W-:Y:S01]  /*3440*/  ISETP.GE.AND P2, PT, R34, 0x9, PT ;  /* 0x000000092200780c */ /* 0x000fe20003f46270 */
[----:B------:R-:W-:Y:S02]  /*3450*/  HADD2.F32 R30, -RZ, R30.H0_H0 ;  /* 0x2000001eff1e7230 */ /* 0x000fe40000004100 */
[----:B------:R-:W-:Y:S01]  /*3460*/  IMAD R24, R24, UR6, RZ ;  /* 0x0000000618187c24 */ /* 0x000fe2000f8e02ff */
[----:B------:R-:W-:Y:S01]  /*3470*/  ISETP.LT.OR P5, PT, R27, 0x1, !P2 ;  /* 0x000000011b00780c */ /* 0x000fe200057a1670 */
[----:B------:R-:W-:-:S04]  /*3480*/  IMAD.WIDE.U32 R28, R31, UR6, R28 ;  /* 0x000000061f1c7c25 */ /* 0x000fc8000f8e001c */
[----:B------:R-:W-:Y:S01]  /*3490*/  FMUL R25, R30, R9 ;  /* 0x000000091e197220 */ /* 0x000fe20000400000 */
[----:B------:R-:W-:-:S03]  /*34a0*/  IMAD R31, R31, UR7, R24 ;  /* 0x000000071f1f7c24 */ /* 0x000fc6000f8e0218 */
[----:B------:R-:W-:Y:S01]  /*34b0*/  FFMA R25, R140, R8, R25 ;  /* 0x000000088c197223 */ /* 0x000fe20000000019 */
[----:B------:R-:W-:Y:S02]  /*34c0*/  IADD3 R24, P6, R28, UR10, RZ ;  /* 0x0000000a1c187c10 */ /* 0x000fe4000ffde0ff */
[----:B------:R-:W-:Y:S02]  /*34d0*/  PRMT R28, RZ, 0x7610, R28 ;  /* 0x00007610ff1c7816 */ /* 0x000fe4000000001c */
[----:B------:R-:W-:Y:S02]  /*34e0*/  F2FP.SATFINITE.E4M3.F32.PACK_AB_MERGE_C R33, RZ, R25, RZ ;  /* 0x00000019ff21723e */ /* 0x000fe400048070ff */
[----:B------:R-:W-:-:S03]  /*34f0*/  IADD3.X R25, R29, UR11, R31, P6, !PT ;  /* 0x0000000b1d197c10 */ /* 0x000fc6000b7fe41f */
[----:B------:R1:W-:Y:S01]  /*3500*/  @!P4 STG.E.U8 desc[UR16][R12.64+0x1], R33 ;  /* 0x000001210c00c986 */ /* 0x0003e2000c101110 */
[----:B------:R-:W-:Y:S05]  /*3510*/  @P5 BRA `(.L_x_42) ;  /* 0x0000000000045947 */ /* 0x000fea0003800000 */
[----:B------:R3:W5:Y:S02]  /*3520*/  LDG.E.U8 R28, desc[UR16][R24.64] ;  /* 0x00000010181c7981 */ /* 0x000764000c1e1100 */
.L_x_42:
[----:B------:R-:W-:Y:S05]  /*3530*/  BSYNC B1 ;  /* 0x0000000000017941 */ /* 0x000fea0003800000 */
.L_x_41:
[----:B-----5:R-:W-:Y:S01]  /*3540*/  LOP3.LUT R28, R28, 0xff, RZ, 0xc0, !PT ;  /* 0x000000ff1c1c7812 */ /* 0x020fe200078ec0ff */
[----:B------:R-:W-:Y:S01]  /*3550*/  BSSY B1, `(.L_x_43) ;  /* 0x000000b000017945 */ /* 0x000fe20003800000 */
[----:B------:R-:W-:Y:S02]  /*3560*/  ISETP.LT.OR P4, PT, R27, 0x2, !P2 ;  /* 0x000000021b00780c */ /* 0x000fe40005781670 */
[----:B------:R-:W-:-:S05]  /*3570*/  F2FP.F16.E4M3.UNPACK_B R28, R28 ;  /* 0x0000001cff1c723e */ /* 0x000fca00020006ff */
[----:B------:R-:W-:-:S05]  /*3580*/  HADD2.F32 R28, -RZ, R28.H0_H0 ;  /* 0x2000001cff1c7230 */ /* 0x000fca0000004100 */
[----:B------:R-:W-:-:S04]  /*3590*/  FMUL R28, R28, R9 ;  /* 0x000000091c1c7220 */ /* 0x000fc80000400000 */
[----:B------:R-:W-:-:S05]  /*35a0*/  FFMA R28, R139, R8, R28 ;  /* 0x000000088b1c7223 */ /* 0x000fca000000001c */
[----:B------:R-:W-:Y:S02]  /*35b0*/  F2FP.SATFINITE.E4M3.F32.PACK_AB_MERGE_C R29, RZ, R28, RZ ;  /* 0x0000001cff1d723e */ /* 0x000fe400048070ff */
[----:B------:R-:W-:-:S03]  /*35c0*/  PRMT R28, RZ, 0x7610, R28 ;  /* 0x00007610ff1c7816 */ /* 0x000fc6000000001c */
[----:B------:R4:W-:Y:S01]  /*35d0*/  @!P5 STG.E.U8 desc[UR16][R10.64], R29 ;  /* 0x0000001d0a00d986 */ /* 0x0009e2000c101110 */
[----:B------:R-:W-:Y:S05]  /*35e0*/  @P4 BRA `(.L_x_44) ;  /* 0x0000000000044947 */ /* 0x000fea0003800000 */
[----:B------:R0:W5:Y:S02]  /*35f0*/  LDG.E.U8 R28, desc[UR16][R24.64+0x1] ;  /* 0x00000110181c7981 */ /* 0x000164000c1e1100 */
.L_x_44:
[----:B------:R-:W-:Y:S05]  /*3600*/  BSYNC B1 ;  /* 0x0000000000017941 */ /* 0x000fea0003800000 */
.L_x_43:
[----:B-----5:R-:W-:Y:S01]  /*3610*/  LOP3.LUT R28, R28, 0xff, RZ, 0xc0, !PT ;  /* 0x000000ff1c1c7812 */ /* 0x020fe200078ec0ff */
[----:B------:R-:W-:Y:S01]  /*3620*/  BSSY B1, `(.L_x_45) ;  /* 0x000000b000017945 */ /* 0x000fe20003800000 */
[----:B------:R-:W-:Y:S02]  /*3630*/  ISETP.LT.OR P5, PT, R27, 0x9, !P1 ;  /* 0x000000091b00780c */ /* 0x000fe40004fa1670 */
[----:B------:R-:W-:-:S05]  /*3640*/  F2FP.F16.E4M3.UNPACK_B R28, R28 ;  /* 0x0000001cff1c723e */ /* 0x000fca00020006ff */
[----:B------:R-:W-:-:S05]  /*3650*/  HADD2.F32 R28, -RZ, R28.H0_H0 ;  /* 0x2000001cff1c7230 */ /* 0x000fca0000004100 */
[----:B----4-:R-:W-:Y:S01]  /*3660*/  FMUL R29, R28, R9 ;  /* 0x000000091c1d7220 */ /* 0x010fe20000400000 */
[----:B------:R-:W-:-:S03]  /*3670*/  PRMT R28, RZ, 0x7610, R28 ;  /* 0x00007610ff1c7816 */ /* 0x000fc6000000001c */
[----:B------:R-:W-:-:S05]  /*3680*/  FFMA R29, R138, R8, R29 ;  /* 0x000000088a1d7223 */ /* 0x000fca000000001d */
[----:B------:R-:W-:-:S05]  /*3690*/  F2FP.SATFINITE.E4M3.F32.PACK_AB_MERGE_C R29, RZ, R29, RZ ;  /* 0x0000001dff1d723e */ /* 0x000fca00048070ff */
[----:B------:R4:W-:Y:S01]  /*36a0*/  @!P4 STG.E.U8 desc[UR16][R10.64+0x1], R29 ;  /* 0x0000011d0a00c986 */ /* 0x0009e2000c101110 */
[----:B------:R-:W-:Y:S05]  /*36b0*/  @P5 BRA `(.L_x_46) ;  /* 0x0000000000045947 */ /* 0x000fea0003800000 */
[----:B------:R0:W5:Y:S02]  /*36c0*/  LDG.E.U8 R28, desc[UR16][R6.64+0x8] ;  /* 0x00000810061c7981 */ /* 0x000164000c1e1100 */
.L_x_46:
[----:B------:R-:W-:Y:S05]  /*36d0*/  BSYNC B1 ;  /* 0x0000000000017941 */ /* 0x000fea0003800000 */
.L_x_45:
[----:B-----5:R-:W-:Y:S01]  /*36e0*/  LOP3.LUT R28, R28, 0xff, RZ, 0xc0, !PT ;  /* 0x000000ff1c1c7812 */ /* 0x020fe200078ec0ff */
[----:B------:R-:W-:Y:S01]  /*36f0*/  BSSY B1, `(.L_x_47) ;  /* 0x000000b000017945 */ /* 0x000fe20003800000 */
[----:B------:R-:W-:Y:S02]  /*3700*/  ISETP.LT.OR P4, PT, R27, 0xa, !P1 ;  /* 0x0000000a1b00780c */ /* 0x000fe40004f81670 */
[----:B------:R-:W-:-:S05]  /*3710*/  F2FP.F16.E4M3.UNPACK_B R28, R28 ;  /* 0x0000001cff1c723e */ /* 0x000fca00020006ff */
[----:B------:R-:W-:-:S05]  /*3720*/  HADD2.F32 R28, -RZ, R28.H0_H0 ;  /* 0x2000001cff1c7230 */ /* 0x000fca0000004100 */
[----:B------:R-:W-:-:S04]  /*3730*/  FMUL R28, R28, R9 ;  /* 0x000000091c1c7220 */ /* 0x000fc80000400000 */
[----:B------:R-:W-:-:S05]  /*3740*/  FFMA R28, R137, R8, R28 ;  /* 0x00000008891c7223 */ /* 0x000fca000000001c */
[----:B----4-:R-:W-:Y:S02]  /*3750*/  F2FP.SATFINITE.E4M3.F32.PACK_AB_MERGE_C R29, RZ, R28, RZ ;  /* 0x0000001cff1d723e */ /* 0x010fe400048070ff */
[----:B------:R-:W-:-:S03]  /*3760*/  PRMT R28, RZ, 0x7610, R28 ;  /* 0x00007610ff1c7816 */ /* 0x000fc6000000001c */
[----:B------:R4:W-:Y:S01]  /*3770*/  @!P5 STG.E.U8 desc[UR16][R12.64+0x8], R29 ;  /* 0x0000081d0c00d986 */ /* 0x0009e2000c101110 */
[----:B------:R-:W-:Y:S05]  /*3780*/  @P4 BRA `(.L_x_48) ;  /* 0x0000000000044947 */ /* 0x000fea0003800000 */
[----:B------:R0:W5:Y:S02]  /*3790*/  LDG.E.U8 R28, desc[UR16][R6.64+0x9] ;  /* 0x00000910061c7981 */ /* 0x000164000c1e1100 */
.L_x_48:
[----:B------:R-:W-:Y:S05]  /*37a0*/  BSYNC B1 ;  /* 0x0000000000017941 */ /* 0x000fea0003800000 */
.L_x_47:
        /* <DEDUP_REMOVED lines=12> */
.L_x_50:
[----:B------:R-:W-:Y:S05]  /*3870*/  BSYNC B1 ;  /* 0x0000000000017941 */ /* 0x000fea0003800000 */
.L_x_49:
        /* <DEDUP_REMOVED lines=12> */
.L_x_52:
[----:B------:R-:W-:Y:S05]  /*3940*/  BSYNC B1 ;  /* 0x0000000000017941 */ /* 0x000fea0003800000 */
.L_x_51:
        /* <DEDUP_REMOVED lines=12> */
.L_x_54:
[----:B------:R-:W-:Y:S05]  /*3a10*/  BSYNC B1 ;  /* 0x0000000000017941 */ /* 0x000fea0003800000 */
.L_x_53:
        /* <DEDUP_REMOVED lines=12> */
.L_x_56:
[----:B------:R-:W-:Y:S05]  /*3ae0*/  BSYNC B1 ;  /* 0x0000000000017941 */ /* 0x000fea0003800000 */
.L_x_55:
        /* <DEDUP_REMOVED lines=12> */
.L_x_58:
[----:B------:R-:W-:Y:S05]  /*3bb0*/  BSYNC B1 ;  /* 0x0000000000017941 */ /* 0x000fea0003800000 */
.L_x_57:
        /* <DEDUP_REMOVED lines=12> */
.L_x_60:
[----:B------:R-:W-:Y:S05]  /*3c80*/  BSYNC B1 ;  /* 0x0000000000017941 */ /* 0x000fea0003800000 */
.L_x_59:
        /* <DEDUP_REMOVED lines=12> */
.L_x_62:
[----:B------:R-:W-:Y:S05]  /*3d50*/  BSYNC B1 ;  /* 0x0000000000017941 */ /* 0x000fea0003800000 */
.L_x_61:
        /* <DEDUP_REMOVED lines=12> */
.L_x_64:
[----:B------:R-:W-:Y:S05]  /*3e20*/  BSYNC B1 ;  /* 0x0000000000017941 */ /* 0x000fea0003800000 */
.L_x_63:
        /* <DEDUP_REMOVED lines=12> */
.L_x_66:
[----:B------:R-:W-:Y:S05]  /*3ef0*/  BSYNC B1 ;  /* 0x0000000000017941 */ /* 0x000fea0003800000 */
.L_x_65:
        /* <DEDUP_REMOVED lines=12> */
.L_x_68:
[----:B------:R-:W-:Y:S05]  /*3fc0*/  BSYNC B1 ;  /* 0x0000000000017941 */ /* 0x000fea0003800000 */
.L_x_67:
        /* <DEDUP_REMOVED lines=12> */
.L_x_70:
[----:B------:R-:W-:Y:S05]  /*4090*/  BSYNC B1 ;  /* 0x0000000000017941 */ /* 0x000fea0003800000 */
.L_x_69:
        /* <DEDUP_REMOVED lines=12> */
.L_x_72:
[----:B------:R-:W-:Y:S05]  /*4160*/  BSYNC B1 ;  /* 0x0000000000017941 */ /* 0x000fea0003800000 */
.L_x_71:
        /* <DEDUP_REMOVED lines=12> */
.L_x_74:
[----:B------:R-:W-:Y:S05]  /*4230*/  BSYNC B1 ;  /* 0x0000000000017941 */ /* 0x000fea0003800000 */
.L_x_73:
        /* <DEDUP_REMOVED lines=12> */
.L_x_76:
[----:B------:R-:W-:Y:S05]  /*4300*/  BSYNC B1 ;  /* 0x0000000000017941 */ /* 0x000fea0003800000 */
.L_x_75:
        /* <DEDUP_REMOVED lines=12> */
.L_x_78:
[----:B------:R-:W-:Y:S05]  /*43d0*/  BSYNC B1 ;  /* 0x0000000000017941 */ /* 0x000fea0003800000 */
.L_x_77:
        /* <DEDUP_REMOVED lines=12> */
.L_x_80:
[----:B------:R-:W-:Y:S05]  /*44a0*/  BSYNC B1 ;  /* 0x0000000000017941 */ /* 0x000fea0003800000 */
.L_x_79:
        /* <DEDUP_REMOVED lines=12> */
.L_x_82:
[----:B------:R-:W-:Y:S05]  /*4570*/  BSYNC B1 ;  /* 0x0000000000017941 */ /* 0x000fea0003800000 */
.L_x_81:
        /* <DEDUP_REMOVED lines=12> */
.L_x_84:
[----:B------:R-:W-:Y:S05]  /*4640*/  BSYNC B1 ;  /* 0x0000000000017941 */ /* 0x000fea0003800000 */
.L_x_83:
        /* <DEDUP_REMOVED lines=12> */
.L_x_86:
[----:B------:R-:W-:Y:S05]  /*4710*/  BSYNC B1 ;  /* 0x0000000000017941 */ /* 0x000fea0003800000 */
.L_x_85:
        /* <DEDUP_REMOVED lines=12> */
.L_x_88:
[----:B------:R-:W-:Y:S05]  /*47e0*/  BSYNC B1 ;  /* 0x0000000000017941 */ /* 0x000fea0003800000 */
.L_x_87:
        /* <DEDUP_REMOVED lines=12> */
.L_x_90:
[----:B------:R-:W-:Y:S05]  /*48b0*/  BSYNC B1 ;  /* 0x0000000000017941 */ /* 0x000fea0003800000 */
.L_x_89:
        /* <DEDUP_REMOVED lines=12> */
.L_x_92:
[----:B------:R-:W-:Y:S05]  /*4980*/  BSYNC B1 ;  /* 0x0000000000017941 */ /* 0x000fea0003800000 */
.L_x_91:
        /* <DEDUP_REMOVED lines=12> */
.L_x_94:
[----:B------:R-:W-:Y:S05]  /*4a50*/  BSYNC B1 ;  /* 0x0000000000017941 */ /* 0x000fea0003800000 */
.L_x_93:
        /* <DEDUP_REMOVED lines=12> */
.L_x_96:
[----:B------:R-:W-:Y:S05]  /*4b20*/  BSYNC B1 ;  /* 0x0000000000017941 */ /* 0x000fea0003800000 */
.L_x_95:
        /* <DEDUP_REMOVED lines=12> */
.L_x_98:
[----:B------:R-:W-:Y:S05]  /*4bf0*/  BSYNC B1 ;  /* 0x0000000000017941 */ /* 0x000fea0003800000 */
.L_x_97:
        /* <DEDUP_REMOVED lines=12> */
.L_x_100:
[----:B------:R-:W-:Y:S05]  /*4cc0*/  BSYNC B1 ;  /* 0x0000000000017941 */ /* 0x000fea0003800000 */
.L_x_99:
        /* <DEDUP_REMOVED lines=12> */
.L_x_102:
[----:B------:R-:W-:Y:S05]  /*4d90*/  BSYNC B1 ;  /* 0x0000000000017941 */ /* 0x000fea0003800000 */
.L_x_101:
        /* <DEDUP_REMOVED lines=12> */
.L_x_104:
[----:B------:R-:W-:Y:S05]  /*4e60*/  BSYNC B1 ;  /* 0x0000000000017941 */ /* 0x000fea0003800000 */
.L_x_103:
        /* <DEDUP_REMOVED lines=12> */
.L_x_106:
[----:B------:R-:W-:Y:S05]  /*4f30*/  BSYNC B1 ;  /* 0x0000000000017941 */ /* 0x000fea0003800000 */
.L_x_105:
        /* <DEDUP_REMOVED lines=12> */
.L_x_108:
[----:B------:R-:W-:Y:S05]  /*5000*/  BSYNC B1 ;  /* 0x0000000000017941 */ /* 0x000fea0003800000 */
.L_x_107:
        /* <DEDUP_REMOVED lines=12> */
.L_x_110:
[----:B------:R-:W-:Y:S05]  /*50d0*/  BSYNC B1 ;  /* 0x0000000000017941 */ /* 0x000fea0003800000 */
.L_x_109:
        /* <DEDUP_REMOVED lines=12> */
.L_x_112:
[----:B------:R-:W-:Y:S05]  /*51a0*/  BSYNC B1 ;  /* 0x0000000000017941 */ /* 0x000fea0003800000 */
.L_x_111:
        /* <DEDUP_REMOVED lines=12> */
.L_x_114:
[----:B------:R-:W-:Y:S05]  /*5270*/  BSYNC B1 ;  /* 0x0000000000017941 */ /* 0x000fea0003800000 */
.L_x_113:
        /* <DEDUP_REMOVED lines=12> */
.L_x_116:
[----:B------:R-:W-:Y:S05]  /*5340*/  BSYNC B1 ;  /* 0x0000000000017941 */ /* 0x000fea0003800000 */
.L_x_115:
        /* <DEDUP_REMOVED lines=12> */
.L_x_118:
[----:B------:R-:W-:Y:S05]  /*5410*/  BSYNC B1 ;  /* 0x0000000000017941 */ /* 0x000fea0003800000 */
.L_x_117:
        /* <DEDUP_REMOVED lines=12> */
.L_x_120:
[----:B------:R-:W-:Y:S05]  /*54e0*/  BSYNC B1 ;  /* 0x0000000000017941 */ /* 0x000fea0003800000 */
.L_x_119:
        /* <DEDUP_REMOVED lines=12> */
.L_x_122:
[----:B------:R-:W-:Y:S05]  /*55b0*/  BSYNC B1 ;  /* 0x0000000000017941 */ /* 0x000fea0003800000 */
.L_x_121:
        /* <DEDUP_REMOVED lines=12> */
.L_x_124:
[----:B------:R-:W-:Y:S05]  /*5680*/  BSYNC B1 ;  /* 0x0000000000017941 */ /* 0x000fea0003800000 */
.L_x_123:
        /* <DEDUP_REMOVED lines=12> */
.L_x_126:
[----:B------:R-:W-:Y:S05]  /*5750*/  BSYNC B1 ;  /* 0x0000000000017941 */ /* 0x000fea0003800000 */
.L_x_125:
        /* <DEDUP_REMOVED lines=12> */
.L_x_128:
[----:B------:R-:W-:Y:S05]  /*5820*/  BSYNC B1 ;  /* 0x0000000000017941 */ /* 0x000fea0003800000 */
.L_x_127:
        /* <DEDUP_REMOVED lines=12> */
.L_x_130:
[----:B------:R-:W-:Y:S05]  /*58f0*/  BSYNC B1 ;  /* 0x0000000000017941 */ /* 0x000fea0003800000 */
.L_x_129:
        /* <DEDUP_REMOVED lines=12> */
.L_x_132:
[----:B------:R-:W-:Y:S05]  /*59c0*/  BSYNC B1 ;  /* 0x0000000000017941 */ /* 0x000fea0003800000 */
.L_x_131:
        /* <DEDUP_REMOVED lines=12> */
.L_x_134:
[----:B------:R-:W-:Y:S05]  /*5a90*/  BSYNC B1 ;  /* 0x0000000000017941 */ /* 0x000fea0003800000 */
.L_x_133:
        /* <DEDUP_REMOVED lines=12> */
.L_x_136:
[----:B------:R-:W-:Y:S05]  /*5b60*/  BSYNC B1 ;  /* 0x0000000000017941 */ /* 0x000fea0003800000 */
.L_x_135:
        /* <DEDUP_REMOVED lines=12> */
.L_x_138:
[----:B------:R-:W-:Y:S05]  /*5c30*/  BSYNC B1 ;  /* 0x0000000000017941 */ /* 0x000fea0003800000 */
.L_x_137:
        /* <DEDUP_REMOVED lines=12> */
.L_x_140:
[----:B------:R-:W-:Y:S05]  /*5d00*/  BSYNC B1 ;  /* 0x0000000000017941 */ /* 0x000fea0003800000 */
.L_x_139:
        /* <DEDUP_REMOVED lines=12> */
.L_x_142:
[----:B------:R-:W-:Y:S05]  /*5dd0*/  BSYNC B1 ;  /* 0x0000000000017941 */ /* 0x000fea0003800000 */
.L_x_141:
        /* <DEDUP_REMOVED lines=12> */
.L_x_144:
[----:B------:R-:W-:Y:S05]  /*5ea0*/  BSYNC B1 ;  /* 0x0000000000017941 */ /* 0x000fea0003800000 */
.L_x_143:
        /* <DEDUP_REMOVED lines=12> */
.L_x_146:
[----:B------:R-:W-:Y:S05]  /*5f70*/  BSYNC B1 ;  /* 0x0000000000017941 */ /* 0x000fea0003800000 */
.L_x_145:
[----:B-----5:R-:W-:Y:S01]  /*5f80*/  LOP3.LUT R28, R28, 0xff, RZ, 0xc0, !PT ;  /* 0x000000ff1c1c7812 */ /* 0x020fe200078ec0ff */
[----:B------:R-:W-:Y:S01]  /*5f90*/  BSSY B1, `(.L_x_147) ;  /* 0x000000b000017945 */ /* 0x000fe20003800000 */
[----:B------:R-:W-:Y:S02]  /*5fa0*/  ISETP.LT.OR P4, PT, R27, 0x6a, !P2 ;  /* 0x0000006a1b00780c */ /* 0x000fe40005781670 */
[----:B------:R-:W-:-:S05]  /*5fb0*/  F2FP.F16.E4M3.UNPACK_B R28, R28 ;  /* 0x0000001cff1c723e */ /* 0x000fca00020006ff */
[----:B------:R-:W-:-:S05]  /*5fc0*/  HADD2.F32 R28, -RZ, R28.H0_H0 ;  /* 0x2000001cff1c7230 */ /* 0x000fca0000004100 */
[----:B------:R-:W-:-:S04]  /*5fd0*/  FMUL R28, R28, R9 ;  /* 0x000000091c1c7220 */ /* 0x000fc80000400000 */
[----:B------:R-:W-:Y:S01]  /*5fe0*/  FFMA R28, R23, R8, R28 ;  /* 0x00000008171c7223 */ /* 0x000fe2000000001c */
[----:B------:R-:W-:-:S04]  /*5ff0*/  PRMT R23, RZ, 0x7610, R23 ;  /* 0x00007610ff177816 */ /* 0x000fc80000000017 */
[----:B----4-:R-:W-:-:S05]  /*6000*/  F2FP.SATFINITE.E4M3.F32.PACK_AB_MERGE_C R29, RZ, R28, RZ ;  /* 0x0000001cff1d723e */ /* 0x010fca00048070ff */
[----:B------:R4:W-:Y:S01]  /*6010*/  @!P5 STG.E.U8 desc[UR16][R10.64+0x68], R29 ;  /* 0x0000681d0a00d986 */ /* 0x0009e2000c101110 */
[----:B------:R-:W-:Y:S05]  /*6020*/  @P4 BRA `(.L_x_148) ;  /* 0x0000000000044947 */ /* 0x000fea0003800000 */
[----:B------:R0:W5:Y:S02]  /*6030*/  LDG.E.U8 R23, desc[UR16][R24.64+0x69] ;  /* 0x0000691018177981 */ /* 0x000164000c1e1100 */
.L_x_148:
[----:B------:R-:W-:Y:S05]  /*6040*/  BSYNC B1 ;  /* 0x0000000000017941 */ /* 0x000fea0003800000 */
.L_x_147:
        /* <DEDUP_REMOVED lines=8> */
[----:B------:R-:W-:-:S05]  /*60d0*/  F2FP.SATFINITE.E4M3.F32.PACK_AB_MERGE_C R23, RZ, R23, RZ ;  /* 0x00000017ff17723e */ /* 0x000fca00048070ff */
[----:B------:R0:W-:Y:S01]  /*60e0*/  @!P4 STG.E.U8 desc[UR16][R10.64+0x69], R23 ;  /* 0x000069170a00c986 */ /* 0x0001e2000c101110 */
[----:B------:R-:W-:Y:S05]  /*60f0*/  @P5 BRA `(.L_x_150) ;  /* 0x0000000000045947 */ /* 0x000fea0003800000 */
[----:B------:R0:W5:Y:S02]  /*6100*/  LDG.E.U8 R22, desc[UR16][R6.64+0x70] ;  /* 0x0000701006167981 */ /* 0x000164000c1e1100 */
.L_x_150:
[----:B------:R-:W-:Y:S05]  /*6110*/  BSYNC B1 ;  /* 0x0000000000017941 */ /* 0x000fea0003800000 */
.L_x_149:
        /* <DEDUP_REMOVED lines=8> */
[----:B0-----:R-:W-:-:S05]  /*61a0*/  F2FP.SATFINITE.E4M3.F32.PACK_AB_MERGE_C R23, RZ, R22, RZ ;  /* 0x00000016ff17723e */ /* 0x001fca00048070ff */
[----:B------:R0:W-:Y:S01]  /*61b0*/  @!P5 STG.E.U8 desc[UR16][R12.64+0x70], R23 ;  /* 0x000070170c00d986 */ /* 0x0001e2000c101110 */
[----:B------:R-:W-:Y:S05]  /*61c0*/  @P4 BRA `(.L_x_152) ;  /* 0x0000000000044947 */ /* 0x000fea0003800000 */
[----:B------:R0:W5:Y:S02]  /*61d0*/  LDG.E.U8 R21, desc[UR16][R6.64+0x71] ;  /* 0x0000711006157981 */ /* 0x000164000c1e1100 */
.L_x_152:
[----:B------:R-:W-:Y:S05]  /*61e0*/  BSYNC B1 ;  /* 0x0000000000017941 */ /* 0x000fea0003800000 */
.L_x_151:
        /* <DEDUP_REMOVED lines=12> */
.L_x_154:
[----:B------:R-:W-:Y:S05]  /*62b0*/  BSYNC B1 ;  /* 0x0000000000017941 */ /* 0x000fea0003800000 */
.L_x_153:
        /* <DEDUP_REMOVED lines=12> */
.L_x_156:
[----:B------:R-:W-:Y:S05]  /*6380*/  BSYNC B1 ;  /* 0x0000000000017941 */ /* 0x000fea0003800000 */
.L_x_155:
        /* <DEDUP_REMOVED lines=12> */
.L_x_158:
[----:B------:R-:W-:Y:S05]  /*6450*/  BSYNC B1 ;  /* 0x0000000000017941 */ /* 0x000fea0003800000 */
.L_x_157:
        /* <DEDUP_REMOVED lines=12> */
.L_x_160:
[----:B------:R-:W-:Y:S05]  /*6520*/  BSYNC B1 ;  /* 0x0000000000017941 */ /* 0x000fea0003800000 */
.L_x_159:
[----:B-----5:R-:W-:Y:S01]  /*6530*/  LOP3.LUT R15, R15, 0xff, RZ, 0xc0, !PT ;  /* 0x000000ff0f0f7812 */ /* 0x020fe200078ec0ff */
[----:B------:R-:W-:Y:S01]  /*6540*/  BSSY B1, `(.L_x_161) ;  /* 0x000000b000017945 */ /* 0x000fe20003800000 */
[----:B------:R-:W-:Y:S02]  /*6550*/  ISETP.LT.OR P4, PT, R27, 0x79, !P2 ;  /* 0x000000791b00780c */ /* 0x000fe40005781670 */
[----:B------:R-:W-:-:S05]  /*6560*/  F2FP.F16.E4M3.UNPACK_B R15, R15 ;  /* 0x0000000fff0f723e */ /* 0x000fca00020006ff */
[----:B0-2---:R-:W-:-:S05]  /*6570*/  HADD2.F32 R6, -RZ, R15.H0_H0 ;  /* 0x2000000fff067230 */ /* 0x005fca0000004100 */
[----:B------:R-:W-:Y:S01]  /*6580*/  FMUL R7, R6, R9 ;  /* 0x0000000906077220 */ /* 0x000fe20000400000 */
[----:B------:R-:W-:-:S03]  /*6590*/  PRMT R6, RZ, 0x7610, R6 ;  /* 0x00007610ff067816 */ /* 0x000fc60000000006 */
[----:B------:R-:W-:-:S05]  /*65a0*/  FFMA R7, R14, R8, R7 ;  /* 0x000000080e077223 */ /* 0x000fca0000000007 */
[----:B------:R-:W-:-:S05]  /*65b0*/  F2FP.SATFINITE.E4M3.F32.PACK_AB_MERGE_C R7, RZ, R7, RZ ;  /* 0x00000007ff07723e */ /* 0x000fca00048070ff */
[----:B------:R0:W-:Y:S01]  /*65c0*/  @!P1 STG.E.U8 desc[UR16][R12.64+0x79], R7 ;  /* 0x000079070c009986 */ /* 0x0001e2000c101110 */
[----:B------:R-:W-:Y:S05]  /*65d0*/  @P4 BRA `(.L_x_162) ;  /* 0x0000000000044947 */ /* 0x000fea0003800000 */
[----:B------:R2:W5:Y:S02]  /*65e0*/  LDG.E.U8 R6, desc[UR16][R24.64+0x78] ;  /* 0x0000781018067981 */ /* 0x000564000c1e1100 */
.L_x_162:
[----:B------:R-:W-:Y:S05]  /*65f0*/  BSYNC B1 ;  /* 0x0000000000017941 */ /* 0x000fea0003800000 */
.L_x_161:
[----:B-----5:R-:W-:Y:S01]  /*6600*/  LOP3.LUT R6, R6, 0xff, RZ, 0xc0, !PT ;  /* 0x000000ff06067812 */ /* 0x020fe200078ec0ff */
[----:B------:R-:W-:Y:S01]  /*6610*/  BSSY B1, `(.L_x_163) ;  /* 0x000000b000017945 */ /* 0x000fe20003800000 */
[----:B------:R-:W-:Y:S02]  /*6620*/  ISETP.LT.OR P2, PT, R27, 0x7a, !P2 ;  /* 0x0000007a1b00780c */ /* 0x000fe40005741670 */
[----:B------:R-:W-:-:S05]  /*6630*/  F2FP.F16.E4M3.UNPACK_B R6, R6 ;  /* 0x00000006ff06723e */ /* 0x000fca00020006ff */
[----:B------:R-:W-:-:S05]  /*6640*/  HADD2.F32 R6, -RZ, R6.H0_H0 ;  /* 0x20000006ff067230 */ /* 0x000fca0000004100 */
[----:B------:R-:W-:-:S04]  /*6650*/  FMUL R6, R6, R9 ;  /* 0x0000000906067220 */ /* 0x000fc80000400000 */
[----:B------:R-:W-:-:S05]  /*6660*/  FFMA R6, R17, R8, R6 ;  /* 0x0000000811067223 */ /* 0x000fca0000000006 */
[----:B0-----:R-:W-:Y:S02]  /*6670*/  F2FP.SATFINITE.E4M3.F32.PACK_AB_MERGE_C R7, RZ, R6, RZ ;  /* 0x00000006ff07723e */ /* 0x001fe400048070ff */
[----:B------:R-:W-:-:S03]  /*6680*/  PRMT R6, RZ, 0x7610, R6 ;  /* 0x00007610ff067816 */ /* 0x000fc60000000006 */
[----:B------:R0:W-:Y:S01]  /*6690*/  @!P4 STG.E.U8 desc[UR16][R10.64+0x78], R7 ;  /* 0x000078070a00c986 */ /* 0x0001e2000c101110 */
[----:B------:R-:W-:Y:S05]  /*66a0*/  @P2 BRA `(.L_x_164) ;  /* 0x0000000000042947 */ /* 0x000fea0003800000 */
[----:B------:R0:W5:Y:S02]  /*66b0*/  LDG.E.U8 R6, desc[UR16][R24.64+0x79] ;  /* 0x0000791018067981 */ /* 0x000164000c1e1100 */
.L_x_164:
[----:B------:R-:W-:Y:S05]  /*66c0*/  BSYNC B1 ;  /* 0x0000000000017941 */ /* 0x000fea0003800000 */
.L_x_163:
[----:B------:R-:W-:Y:S05]  /*66d0*/  @P2 BRA `(.L_x_165) ;  /* 0x0000001000282947 */ /* 0x000fea0003800000 */
[----:B-----5:R-:W-:-:S04]  /*66e0*/  LOP3.LUT R6, R6, 0xff, RZ, 0xc0, !PT ;  /* 0x000000ff06067812 */ /* 0x020fc800078ec0ff */
[----:B------:R-:W-:-:S05]  /*66f0*/  F2FP.F16.E4M3.UNPACK_B R6, R6 ;  /* 0x00000006ff06723e */ /* 0x000fca00020006ff */
[----:B------:R-:W-:-:S05]  /*6700*/  HADD2.F32 R6, -RZ, R6.H0_H0 ;  /* 0x20000006ff067230 */ /* 0x000fca0000004100 */
[----:B0-----:R-:W-:-:S04]  /*6710*/  FMUL R7, R6, R9 ;  /* 0x0000000906077220 */ /* 0x001fc80000400000 */
[----:B------:R-:W-:-:S05]  /*6720*/  FFMA R7, R16, R8, R7 ;  /* 0x0000000810077223 */ /* 0x000fca0000000007 */
[----:B------:R-:W-:-:S05]  /*6730*/  F2FP.SATFINITE.E4M3.F32.PACK_AB_MERGE_C R7, RZ, R7, RZ ;  /* 0x00000007ff07723e */ /* 0x000fca00048070ff */
[----:B------:R0:W-:Y:S01]  /*6740*/  STG.E.U8 desc[UR16][R10.64+0x79], R7 ;  /* 0x000079070a007986 */ /* 0x0001e2000c101110 */
[----:B------:R-:W-:Y:S05]  /*6750*/  BRA `(.L_x_165) ;  /* 0x0000001000087947 */ /* 0x000fea0003800000 */
.L_x_36:
[----:B------:R-:W-:Y:S01]  /*6760*/  ISETP.GE.AND P2, PT, R34, 0x1, PT ;  /* 0x000000012200780c */ /* 0x000fe20003f46270 */
[-C--:B--2---:R-:W-:Y:S01]  /*6770*/  FMUL R141, R141, R8.reuse ;  /* 0x000000088d8d7220 */ /* 0x084fe20000400000 */
[-C--:B------:R-:W-:Y:S01]  /*6780*/  FMUL R140, R140, R8.reuse ;  /* 0x000000088c8c7220 */ /* 0x080fe20000400000 */
[----:B------:R-:W-:Y:S01]  /*6790*/  ISETP.GE.AND P1, PT, R34, 0x9, PT ;  /* 0x000000092200780c */ /* 0x000fe20003f26270 */
[-C--:B------:R-:W-:Y:S01]  /*67a0*/  FMUL R138, R138, R8.reuse ;  /* 0x000000088a8a7220 */ /* 0x080fe20000400000 */
[----:B------:R-:W-:Y:S01]  /*67b0*/  ISETP.LT.OR P5, PT, R27, 0x1, !P2 ;  /* 0x000000011b00780c */ /* 0x000fe200057a1670 */
[-C--:B------:R-:W-:Y:S01]  /*67c0*/  FMUL R139, R139, R8.reuse ;  /* 0x000000088b8b7220 */ /* 0x080fe20000400000 */
[----:B------:R-:W-:Y:S01]  /*67d0*/  ISETP.LT.OR P4, PT, R27, 0x2, !P2 ;  /* 0x000000021b00780c */ /* 0x000fe20005781670 */
[-C--:B------:R-:W-:Y:S01]  /*67e0*/  FMUL R137, R137, R8.reuse ;  /* 0x0000000889897220 */ /* 0x080fe20000400000 */
[----:B------:R-:W-:Y:S01]  /*67f0*/  F2FP.SATFINITE.E4M3.F32.PACK_AB_MERGE_C R141, RZ, R141, RZ ;  /* 0x0000008dff8d723e */ /* 0x000fe200048070ff */
[----:B------:R-:W-:Y:S01]  /*6800*/  FMUL R136, R136, R8 ;  /* 0x0000000888887220 */ /* 0x000fe20000400000 */
[----:B------:R-:W-:Y:S01]  /*6810*/  F2FP.SATFINITE.E4M3.F32.PACK_AB_MERGE_C R7, RZ, R140, RZ ;  /* 0x0000008cff07723e */ /* 0x000fe200048070ff */
[-C--:B------:R-:W-:Y:S01]  /*6820*/  FMUL R135, R135, R8.reuse ;  /* 0x0000000887877220 */ /* 0x080fe20000400000 */
[C---:B------:R-:W-:Y:S01]  /*6830*/  ISETP.LT.OR P6, PT, R27.reuse, 0x9, !P2 ;  /* 0x000000091b00780c */ /* 0x040fe200057c1670 */
[----:B------:R-:W-:Y:S01]  /*6840*/  FMUL R134, R134, R8 ;  /* 0x0000000886867220 */ /* 0x000fe20000400000 */
[----:B------:R-:W-:Y:S01]  /*6850*/  F2FP.SATFINITE.E4M3.F32.PACK_AB_MERGE_C R25, RZ, R138, RZ ;  /* 0x0000008aff19723e */ /* 0x000fe200048070ff */
[-C--:B------:R-:W-:Y:S01]  /*6860*/  FMUL R132, R132, R8.reuse ;  /* 0x0000000884847220 */ /* 0x080fe20000400000 */
[----:B------:R-:W-:Y:S01]  /*6870*/  F2FP.SATFINITE.E4M3.F32.PACK_AB_MERGE_C R139, RZ, R139, RZ ;  /* 0x0000008bff8b723e */ /* 0x000fe200048070ff */
[----:B------:R-:W-:Y:S01]  /*6880*/  @!P5 STG.E.U8 desc[UR16][R12.64], R141 ;  /* 0x0000008d0c00d986 */ /* 0x000fe2000c101110 */
[----:B------:R-:W-:Y:S01]  /*6890*/  ISETP.LT.OR P5, PT, R27, 0x2, !P1 ;  /* 0x000000021b00780c */ /* 0x000fe20004fa1670 */
[-C--:B------:R-:W-:Y:S01]  /*68a0*/  FMUL R133, R133, R8.reuse ;  /* 0x0000000885857220 */ /* 0x080fe20000400000 */
[----:B------:R-:W-:Y:S01]  /*68b0*/  F2FP.SATFINITE.E4M3.F32.PACK_AB_MERGE_C R137, RZ, R137, RZ ;  /* 0x00000089ff89723e */ /* 0x000fe200048070ff */
[----:B------:R0:W-:Y:S01]  /*68c0*/  @!P4 STG.E.U8 desc[UR16][R12.64+0x1], R7 ;  /* 0x000001070c00c986 */ /* 0x0001e2000c101110 */
[----:B------:R-:W-:Y:S01]  /*68d0*/  ISETP.LT.OR P4, PT, R27, 0x1, !P1 ;  /* 0x000000011b00780c */ /* 0x000fe20004f81670 */
[-C--:B------:R-:W-:Y:S01]  /*68e0*/  FMUL R131, R131, R8.reuse ;  /* 0x0000000883837220 */ /* 0x080fe20000400000 */
[----:B------:R-:W-:Y:S01]  /*68f0*/  F2FP.SATFINITE.E4M3.F32.PACK_AB_MERGE_C R135, RZ, R135, RZ ;  /* 0x00000087ff87723e */ /* 0x000fe200048070ff */
[----:B------:R-:W-:Y:S01]  /*6900*/  FMUL R130, R130, R8 ;  /* 0x0000000882827220 */ /* 0x000fe20000400000 */
[----:B------:R-:W-:Y:S01]  /*6910*/  F2FP.SATFINITE.E4M3.F32.PACK_AB_MERGE_C R29, RZ, R134, RZ ;  /* 0x00000086ff1d723e */ /* 0x000fe200048070ff */
[-C--:B------:R-:W-:Y:S01]  /*6920*/  FMUL R129, R129, R8.reuse ;  /* 0x0000000881817220 */ /* 0x080fe20000400000 */
[----:B------:R-:W-:Y:S01]  /*6930*/  F2FP.SATFINITE.E4M3.F32.PACK_AB_MERGE_C R133, RZ, R133, RZ ;  /* 0x00000085ff85723e */ /* 0x000fe200048070ff */
[-C--:B------:R-:W-:Y:S01]  /*6940*/  FMUL R128, R128, R8.reuse ;  /* 0x0000000880807220 */ /* 0x080fe20000400000 */
[----:B------:R-:W-:Y:S01]  /*6950*/  F2FP.SATFINITE.E4M3.F32.PACK_AB_MERGE_C R131, RZ, R131, RZ ;  /* 0x00000083ff83723e */ /* 0x000fe200048070ff */
[----:B------:R1:W-:Y:S01]  /*6960*/  @!P5 STG.E.U8 desc[UR16][R10.64+0x1], R25 ;  /* 0x000001190a00d986 */ /* 0x0003e2000c101110 */
[C---:B------:R-:W-:Y:S01]  /*6970*/  ISETP.LT.OR P5, PT, R27.reuse, 0xa, !P2 ;  /* 0x0000000a1b00780c */ /* 0x040fe200057a1670 */
[----:B------:R-:W-:Y:S01]  /*6980*/  FMUL R126, R126, R8 ;  /* 0x000000087e7e7220 */ /* 0x000fe20000400000 */
[----:B0-----:R-:W-:Y:S01]  /*6990*/  F2FP.SATFINITE.E4M3.F32.PACK_AB_MERGE_C R7, RZ, R136, RZ ;  /* 0x00000088ff07723e */ /* 0x001fe200048070ff */
[----:B------:R-:W-:Y:S01]  /*69a0*/  @!P4 STG.E.U8 desc[UR16][R10.64], R139 ;  /* 0x0000008b0a00c986 */ /* 0x000fe2000c101110 */
[----:B------:R-:W-:Y:S01]  /*69b0*/  ISETP.LT.OR P4, PT, R27, 0x9, !P1 ;  /* 0x000000091b00780c */ /* 0x000fe20004f81670 */
[-C--:B------:R-:W-:Y:S01]  /*69c0*/  FMUL R127, R127, R8.reuse ;  /* 0x000000087f7f7220 */ /* 0x080fe20000400000 */
[----:B------:R-:W-:Y:S01]  /*69d0*/  F2FP.SATFINITE.E4M3.F32.PACK_AB_MERGE_C R129, RZ, R129, RZ ;  /* 0x00000081ff81723e */ /* 0x000fe200048070ff */
[----:B------:R-:W-:Y:S01]  /*69e0*/  @!P6 STG.E.U8 desc[UR16][R12.64+0x8], R137 ;  /* 0x000008890c00e986 */ /* 0x000fe2000c101110 */
[----:B------:R-:W-:Y:S01]  /*69f0*/  ISETP.LT.OR P6, PT, R27, 0xa, !P1 ;  /* 0x0000000a1b00780c */ /* 0x000fe20004fc1670 */
[-C--:B------:R-:W-:Y:S01]  /*6a00*/  FMUL R125, R125, R8.reuse ;  /* 0x000000087d7d7220 */ /* 0x080fe20000400000 */
[----:B------:R-:W-:Y:S01]  /*6a10*/  F2FP.SATFINITE.E4M3.F32.PACK_AB_MERGE_C R127, RZ, R127, RZ ;  /* 0x0000007fff7f723e */ /* 0x000fe200048070ff */
[----:B------:R-:W-:Y:S01]  /*6a20*/  FMUL R124, R124, R8 ;  /* 0x000000087c7c7220 */ /* 0x000fe20000400000 */
[----:B-1----:R-:W-:Y:S01]  /*6a30*/  F2FP.SATFINITE.E4M3.F32.PACK_AB_MERGE_C R25, RZ, R132, RZ ;  /* 0x00000084ff19723e */ /* 0x002fe200048070ff */
[----:B------:R0:W-:Y:S01]  /*6a40*/  @!P5 STG.E.U8 desc[UR16][R12.64+0x9], R7 ;  /* 0x000009070c00d986 */ /* 0x0001e2000c101110 */
[----:B------:R-:W-:Y:S01]  /*6a50*/  ISETP.LT.OR P5, PT, R27, 0x12, !P2 ;  /* 0x000000121b00780c */ /* 0x000fe200057a1670 */
[-C--:B------:R-:W-:Y:S01]  /*6a60*/  FMUL R123, R123, R8.reuse ;  /* 0x000000087b7b7220 */ /* 0x080fe20000400000 */
[----:B------:R-:W-:Y:S01]  /*6a70*/  F2FP.SATFINITE.E4M3.F32.PACK_AB_MERGE_C R125, RZ, R125, RZ ;  /* 0x0000007dff7d723e */ /* 0x000fe200048070ff */
[----:B------:R-:W-:Y:S01]  /*6a80*/  @!P4 STG.E.U8 desc[UR16][R10.64+0x8], R135 ;  /* 0x000008870a00c986 */ /* 0x000fe2000c101110 */
[C---:B------:R-:W-:Y:S01]  /*6a90*/  ISETP.LT.OR P4, PT, R27.reuse, 0x11, !P2 ;  /* 0x000000111b00780c */ /* 0x040fe20005781670 */
[-C--:B------:R-:W-:Y:S01]  /*6aa0*/  FMUL R122, R122, R8.reuse ;  /* 0x000000087a7a7220 */ /* 0x080fe20000400000 */
[----:B------:R-:W-:Y:S01]  /*6ab0*/  F2FP.SATFINITE.E4M3.F32.PACK_AB_MERGE_C R123, RZ, R123, RZ ;  /* 0x0000007bff7b723e */ /* 0x000fe200048070ff */
[----:B------:R1:W-:Y:S01]  /*6ac0*/  @!P6 STG.E.U8 desc[UR16][R10.64+0x9], R29 ;  /* 0x0000091d0a00e986 */ /* 0x0003e2000c101110 */
[----:B------:R-:W-:Y:S01]  /*6ad0*/  ISETP.LT.OR P6, PT, R27, 0x11, !P1 ;  /* 0x000000111b00780c */ /* 0x000fe20004fc1670 */
[-C--:B------:R-:W-:Y:S01]  /*6ae0*/  FMUL R120, R120, R8.reuse ;  /* 0x0000000878787220 */ /* 0x080fe20000400000 */
[----:B------:R-:W-:Y:S01]  /*6af0*/  FMUL R121, R121, R8 ;  /* 0x0000000879797220 */ /* 0x000fe20000400000 */
[----:B0-----:R-:W-:Y:S01]  /*6b00*/  F2FP.SATFINITE.E4M3.F32.PACK_AB_MERGE_C R7, RZ, R130, RZ ;  /* 0x00000082ff07723e */ /* 0x001fe200048070ff */
[-C--:B------:R-:W-:Y:S01]  /*6b10*/  FMUL R119, R119, R8.reuse ;  /* 0x0000000877777220 */ /* 0x080fe20000400000 */
[----:B------:R0:W-:Y:S01]  /*6b20*/  @!P5 STG.E.U8 desc[UR16][R12.64+0x11], R25 ;  /* 0x000011190c00d986 */ /* 0x0001e2000c101110 */
[C---:B------:R-:W-:Y:S01]  /*6b30*/  ISETP.LT.OR P5, PT, R27.reuse, 0x12, !P1 ;  /* 0x000000121b00780c */ /* 0x040fe20004fa1670 */
[-C--:B------:R-:W-:Y:S01]  /*6b40*/  FMUL R118, R118, R8.reuse ;  /* 0x0000000876767220 */ /* 0x080fe20000400000 */
[----:B------:R-:W-:Y:S01]  /*6b50*/  F2FP.SATFINITE.E4M3.F32.PACK_AB_MERGE_C R121, RZ, R121, RZ ;  /* 0x00000079ff79723e */ /* 0x000fe200048070ff */
[----:B------:R-:W-:Y:S01]  /*6b60*/  @!P4 STG.E.U8 desc[UR16][R12.64+0x10], R133 ;  /* 0x000010850c00c986 */ /* 0x000fe2000c101110 */
[----:B------:R-:W-:Y:S01]  /*6b70*/  ISETP.LT.OR P4, PT, R27, 0x19, !P2 ;  /* 0x000000191b00780c */ /* 0x000fe20005781670 */
[----:B------:R-:W-:Y:S01]  /*6b80*/  FMUL R117, R117, R8 ;  /* 0x0000000875757220 */ /* 0x000fe20000400000 */
[----:B-1----:R-:W-:Y:S01]  /*6b90*/  F2FP.SATFINITE.E4M3.F32.PACK_AB_MERGE_C R29, RZ, R128, RZ ;  /* 0x00000080ff1d723e */ /* 0x002fe200048070ff */
[----:B------:R-:W-:Y:S01]  /*6ba0*/  @!P6 STG.E.U8 desc[UR16][R10.64+0x10], R131 ;  /* 0x000010830a00e986 */ /* 0x000fe2000c101110 */
[C---:B------:R-:W-:Y:S01]  /*6bb0*/  ISETP.LT.OR P6, PT, R27.reuse, 0x1a, !P2 ;  /* 0x0000001a1b00780c */ /* 0x040fe200057c1670 */
[-C--:B------:R-:W-:Y:S01]  /*6bc0*/  FMUL R116, R116, R8.reuse ;  /* 0x0000000874747220 */ /* 0x080fe20000400000 */
[----:B------:R-:W-:Y:S01]  /*6bd0*/  F2FP.SATFINITE.E4M3.F32.PACK_AB_MERGE_C R119, RZ, R119, RZ ;  /* 0x00000077ff77723e */ /* 0x000fe200048070ff */
[----:B------:R-:W-:Y:S01]  /*6be0*/  FMUL R114, R114, R8 ;  /* 0x0000000872727220 */ /* 0x000fe20000400000 */
[----:B0-----:R-:W-:Y:S01]  /*6bf0*/  F2FP.SATFINITE.E4M3.F32.PACK_AB_MERGE_C R25, RZ, R126, RZ ;  /* 0x0000007eff19723e */ /* 0x001fe200048070ff */
[----:B------:R0:W-:Y:S01]  /*6c00*/  @!P5 STG.E.U8 desc[UR16][R10.64+0x11], R7 ;  /* 0x000011070a00d986 */ /* 0x0001e2000c101110 */
[----:B------:R-:W-:Y:S01]  /*6c10*/  ISETP.LT.OR P5, PT, R27, 0x1a, !P1 ;  /* 0x0000001a1b00780c */ /* 0x000fe20004fa1670 */
        /* <DEDUP_REMOVED lines=11> */
[----:B0-----:R-:W-:Y:S01]  /*6cd0*/  F2FP.SATFINITE.E4M3.F32.PACK_AB_MERGE_C R7, RZ, R124, RZ ;  /* 0x0000007cff07723e */ /* 0x001fe200048070ff */
[----:B------:R0:W-:Y:S01]  /*6ce0*/  @!P5 STG.E.U8 desc[UR16][R10.64+0x19], R25 ;  /* 0x000019190a00d986 */ /* 0x0001e2000c101110 */
[C---:B------:R-:W-:Y:S01]  /*6cf0*/  ISETP.LT.OR P5, PT, R27.reuse, 0x22, !P2 ;  /* 0x000000221b00780c */ /* 0x040fe200057a1670 */
[-C--:B------:R-:W-:Y:S01]  /*6d00*/  FMUL R110, R110, R8.reuse ;  /* 0x000000086e6e7220 */ /* 0x080fe20000400000 */
[----:B------:R-:W-:Y:S01]  /*6d10*/  F2FP.SATFINITE.E4M3.F32.PACK_AB_MERGE_C R111, RZ, R111, RZ ;  /* 0x0000006fff6f723e */ /* 0x000fe200048070ff */
[----:B------:R-:W-:Y:S01]  /*6d20*/  @!P4 STG.E.U8 desc[UR16][R10.64+0x18], R127 ;  /* 0x0000187f0a00c986 */ /* 0x000fe2000c101110 */
[C---:B------:R-:W-:Y:S01]  /*6d30*/  ISETP.LT.OR P4, PT, R27.reuse, 0x21, !P1 ;  /* 0x000000211b00780c */ /* 0x040fe20004f81670 */
[----:B------:R-:W-:Y:S01]  /*6d40*/  FMUL R108, R108, R8 ;  /* 0x000000086c6c7220 */ /* 0x000fe20000400000 */
[----:B-1----:R-:W-:Y:S01]  /*6d50*/  F2FP.SATFINITE.E4M3.F32.PACK_AB_MERGE_C R29, RZ, R122, RZ ;  /* 0x0000007aff1d723e */ /* 0x002fe200048070ff */
[----:B------:R-:W-:Y:S01]  /*6d60*/  @!P6 STG.E.U8 desc[UR16][R12.64+0x20], R125 ;  /* 0x0000207d0c00e986 */ /* 0x000fe2000c101110 */
[----:B------:R-:W-:Y:S01]  /*6d70*/  ISETP.LT.OR P6, PT, R27, 0x22, !P1 ;  /* 0x000000221b00780c */ /* 0x000fe20004fc1670 */
[-C--:B------:R-:W-:Y:S01]  /*6d80*/  FMUL R109, R109, R8.reuse ;  /* 0x000000086d6d7220 */ /* 0x080fe20000400000 */
[----:B------:R-:W-:Y:S01]  /*6d90*/  FMUL R107, R107, R8 ;  /* 0x000000086b6b7220 */ /* 0x000fe20000400000 */
[----:B0-----:R-:W-:Y:S01]  /*6da0*/  F2FP.SATFINITE.E4M3.F32.PACK_AB_MERGE_C R25, RZ, R120, RZ ;  /* 0x00000078ff19723e */ /* 0x001fe200048070ff */
[-C--:B------:R-:W-:Y:S01]  /*6db0*/  FMUL R106, R106, R8.reuse ;  /* 0x000000086a6a7220 */ /* 0x080fe20000400000 */
        /* <DEDUP_REMOVED lines=33> */
[----:B------:R-:W-:Y:S01]  /*6fd0*/  ISETP.LT.OR P4, PT, R27, 0x31, !P1 ;  /* 0x000000311b00780c */ /* 0x000fe20004f81670 */
[-C--:B------:R-:W-:Y:S01]  /*6fe0*/  FMUL R97, R97, R8.reuse ;  /* 0x0000000861617220 */ /* 0x080fe20000400000 */
[-C--:B------:R-:W-:Y:S01]  /*6ff0*/  FMUL R95, R95, R8.reuse ;  /* 0x000000085f5f7220 */ /* 0x080fe20000400000 */
        /* <DEDUP_REMOVED lines=37> */
[-C--:B------:R-:W-:Y:S01]  /*7250*/  FMUL R19, R19, R8.reuse ;  /* 0x0000000813137220 */ /* 0x080fe20000400000 */
        /* <DEDUP_REMOVED lines=17> */
[----:B------:R-:W-:Y:S01]  /*7370*/  F2FP.SATFINITE.E4M3.F32.PACK_AB_MERGE_C R15, RZ, R15, RZ ;  /* 0x0000000fff0f723e */ /* 0x000fe200048070ff */
[----:B------:R1:W-:Y:S01]  /*7380*/  @!P6 STG.E.U8 desc[UR16][R12.64+0x49], R29 ;  /* 0x0000491d0c00e986 */ /* 0x0003e2000c101110 */
[----:B------:R-:W-:-:S02]  /*7390*/  ISETP.LT.OR P6, PT, R27, 0x51, !P2 ;  /* 0x000000511b00780c */ /* 0x000fc400057c1670 */
[----:B------:R-:W-:Y:S02]  /*73a0*/  F2FP.SATFINITE.E4M3.F32.PACK_AB_MERGE_C R17, RZ, R17, RZ ;  /* 0x00000011ff11723e */ /* 0x000fe400048070ff */
[----:B0-----:R-:W-:Y:S01]  /*73b0*/  F2FP.SATFINITE.E4M3.F32.PACK_AB_MERGE_C R7, RZ, R100, RZ ;  /* 0x00000064ff07723e */ /* 0x001fe200048070ff */
[----:B------:R0:W-:Y:S01]  /*73c0*/  @!P5 STG.E.U8 desc[UR16][R10.64+0x49], R25 ;  /* 0x000049190a00d986 */ /* 0x0001e2000c101110 */
[----:B------:R-:W-:-:S03]  /*73d0*/  ISETP.LT.OR P5, PT, R27, 0x52, !P2 ;  /* 0x000000521b00780c */ /* 0x000fc600057a1670 */
[----:B------:R-:W-:Y:S01]  /*73e0*/  @!P4 STG.E.U8 desc[UR16][R10.64+0x48], R103 ;  /* 0x000048670a00c986 */ /* 0x000fe2000c101110 */
[C---:B------:R-:W-:Y:S02]  /*73f0*/  ISETP.LT.OR P4, PT, R27.reuse, 0x51, !P1 ;  /* 0x000000511b00780c */ /* 0x040fe40004f81670 */
[----:B-1----:R-:W-:Y:S01]  /*7400*/  F2FP.SATFINITE.E4M3.F32.PACK_AB_MERGE_C R29, RZ, R98, RZ ;  /* 0x00000062ff1d723e */ /* 0x002fe200048070ff */
[----:B------:R-:W-:Y:S01]  /*7410*/  @!P6 STG.E.U8 desc[UR16][R12.64+0x50], R101 ;  /* 0x000050650c00e986 */ /* 0x000fe2000c101110 */
[----:B------:R-:W-:Y:S02]  /*7420*/  ISETP.LT.OR P6, PT, R27, 0x52, !P1 ;  /* 0x000000521b00780c */ /* 0x000fe40004fc1670 */
[----:B0-----:R-:W-:-:S03]  /*7430*/  F2FP.SATFINITE.E4M3.F32.PACK_AB_MERGE_C R25, RZ, R96, RZ ;  /* 0x00000060ff19723e */ /* 0x001fc600048070ff */
[----:B------:R0:W-:Y:S01]  /*7440*/  @!P5 STG.E.U8 desc[UR16][R12.64+0x51], R7 ;  /* 0x000051070c00d986 */ /* 0x0001e2000c101110 */
[----:B------:R-:W-:-:S03]  /*7450*/  ISETP.LT.OR P5, PT, R27, 0x5a, !P2 ;  /* 0x0000005a1b00780c */ /* 0x000fc600057a1670 */
[----:B------:R-:W-:Y:S01]  /*7460*/  @!P4 STG.E.U8 desc[UR16][R10.64+0x50], R99 ;  /* 0x000050630a00c986 */ /* 0x000fe2000c101110 */
[----:B------:R-:W-:-:S03]  /*7470*/  ISETP.LT.OR P4, PT, R27, 0x59, !P2 ;  /* 0x000000591b00780c */ /* 0x000fc60005781670 */
[----:B------:R1:W-:Y:S01]  /*7480*/  @!P6 STG.E.U8 desc[UR16][R10.64+0x51], R29 ;  /* 0x0000511d0a00e986 */ /* 0x0003e2000c101110 */
[----:B------:R-:W-:Y:S02]  /*7490*/  ISETP.LT.OR P6, PT, R27, 0x59, !P1 ;  /* 0x000000591b00780c */ /* 0x000fe40004fc1670 */
[----:B0-----:R-:W-:-:S03]  /*74a0*/  F2FP.SATFINITE.E4M3.F32.PACK_AB_MERGE_C R7, RZ, R94, RZ ;  /* 0x0000005eff07723e */ /* 0x001fc600048070ff */
        /* <DEDUP_REMOVED lines=27> */
[----:B------:R-:W-:Y:S01]  /*7660*/  @!P6 STG.E.U8 desc[UR16][R10.64+0x69], R29 ;  /* 0x0000691d0a00e986 */ /* 0x000fe2000c101110 */
[----:B------:R-:W-:Y:S02]  /*7670*/  ISETP.LT.OR P6, PT, R27, 0x71, !P1 ;  /* 0x000000711b00780c */ /* 0x000fe40004fc1670 */
[----:B0-----:R-:W-:-:S03]  /*7680*/  F2FP.SATFINITE.E4M3.F32.PACK_AB_MERGE_C R7, RZ, R18, RZ ;  /* 0x00000012ff07723e */ /* 0x001fc600048070ff */
[----:B------:R-:W-:Y:S01]  /*7690*/  @!P5 STG.E.U8 desc[UR16][R12.64+0x71], R25 ;  /* 0x000071190c00d986 */ /* 0x000fe2000c101110 */
[C---:B------:R-:W-:Y:S02]  /*76a0*/  ISETP.LT.OR P5, PT, R27.reuse, 0x79, !P2 ;  /* 0x000000791b00780c */ /* 0x040fe400057a1670 */
[C---:B------:R-:W-:Y:S01]  /*76b0*/  ISETP.LT.OR P2, PT, R27.reuse, 0x7a, !P2 ;  /* 0x0000007a1b00780c */ /* 0x040fe20005741670 */
[----:B------:R0:W-:Y:S01]  /*76c0*/  @!P4 STG.E.U8 desc[UR16][R12.64+0x70], R21 ;  /* 0x000070150c00c986 */ /* 0x0001e2000c101110 */
[----:B------:R-:W-:-:S03]  /*76d0*/  ISETP.LT.OR P4, PT, R27, 0x72, !P1 ;  /* 0x000000721b00780c */ /* 0x000fc60004f81670 */
[----:B------:R1:W-:Y:S01]  /*76e0*/  @!P6 STG.E.U8 desc[UR16][R10.64+0x70], R19 ;  /* 0x000070130a00e986 */ /* 0x0003e2000c101110 */
[C---:B------:R-:W-:Y:S02]  /*76f0*/  ISETP.LT.OR P6, PT, R27.reuse, 0x79, !P1 ;  /* 0x000000791b00780c */ /* 0x040fe40004fc1670 */
[----:B------:R-:W-:Y:S02]  /*7700*/  ISETP.LT.OR P1, PT, R27, 0x7a, !P1 ;  /* 0x0000007a1b00780c */ /* 0x000fe40004f21670 */
[----:B0-----:R-:W-:-:S05]  /*7710*/  F2FP.SATFINITE.E4M3.F32.PACK_AB_MERGE_C R21, RZ, R16, RZ ;  /* 0x00000010ff15723e */ /* 0x001fca00048070ff */
[----:B------:R0:W-:Y:S01]  /*7720*/  @!P4 STG.E.U8 desc[UR16][R10.64+0x71], R7 ;  /* 0x000071070a00c986 */ /* 0x0001e2000c101110 */
[----:B-1----:R-:W-:-:S03]  /*7730*/  F2FP.SATFINITE.E4M3.F32.PACK_AB_MERGE_C R19, RZ, R14, RZ ;  /* 0x0000000eff13723e */ /* 0x002fc600048070ff */
[----:B------:R0:W-:Y:S04]  /*7740*/  @!P5 STG.E.U8 desc[UR16][R12.64+0x78], R15 ;  /* 0x0000780f0c00d986 */ /* 0x0001e8000c101110 */
[----:B------:R0:W-:Y:S04]  /*7750*/  @!P2 STG.E.U8 desc[UR16][R12.64+0x79], R19 ;  /* 0x000079130c00a986 */ /* 0x0001e8000c101110 */
[----:B------:R0:W-:Y:S04]  /*7760*/  @!P6 STG.E.U8 desc[UR16][R10.64+0x78], R17 ;  /* 0x000078110a00e986 */ /* 0x0001e8000c101110 */
[----:B------:R0:W-:Y:S02]  /*7770*/  @!P1 STG.E.U8 desc[UR16][R10.64+0x79], R21 ;  /* 0x000079150a009986 */ /* 0x0001e4000c101110 */
.L_x_165:
[----:B------:R-:W-:Y:S05]  /*7780*/  BSYNC B0 ;  /* 0x0000000000007941 */ /* 0x000fea0003800000 */
.L_x_35:
[----:B------:R-:W-:Y:S01]  /*7790*/  ULDC UR6, c[0x0][0xc] ;  /* 0x0000030000067ab9 */ /* 0x000fe20000000800 */
[----:B------:R-:W-:Y:S01]  /*77a0*/  ULDC UR7, c[0x0][0x10] ;  /* 0x0000040000077ab9 */ /* 0x000fe20000000800 */
[----:B0-----:R-:W0:Y:S01]  /*77b0*/  LDC R7, c[0x0][0x14] ;  /* 0x00000500ff077b82 */ /* 0x001e220000000800 */
[----:B------:R-:W-:Y:S01]  /*77c0*/  UIMAD.WIDE.U32 UR6, UR6, UR7, URZ ;  /* 0x00000007060672a5 */ /* 0x000fe2000f8e003f */
[----:B----4-:R-:W-:Y:S01]  /*77d0*/  PRMT R10, RZ, 0x7610, R10 ;  /* 0x00007610ff0a7816 */ /* 0x010fe2000000000a */
[----:B-----5:R-:W-:-:S04]  /*77e0*/  IMAD.MOV.U32 R6, RZ, RZ, -0x1 ;  /* 0xffffffffff067424 */ /* 0x020fc800078e00ff */
[----:B0-----:R-:W-:-:S04]  /*77f0*/  IMAD.WIDE.U32 R2, R7, UR6, R2 ;  /* 0x0000000607027c25 */ /* 0x001fc8000f8e0002 */
[----:B------:R-:W-:Y:S01]  /*7800*/  IMAD R7, R7, UR7, RZ ;  /* 0x0000000707077c24 */ /* 0x000fe2000f8e02ff */
[----:B------:R-:W-:Y:S02]  /*7810*/  ULDC.64 UR6, c[0x0][0x650] ;  /* 0x0001940000067ab9 */ /* 0x000fe40000000a00 */
[----:B------:R-:W-:Y:S01]  /*7820*/  ISETP.GE.U32.AND P1, PT, R2, UR6, PT ;  /* 0x0000000602007c0c */ /* 0x000fe2000bf26070 */
[----:B------:R-:W-:Y:S02]  /*7830*/  IMAD.IADD R3, R3, 0x1, R7 ;  /* 0x0000000103037824 */ /* 0x000fe400078e0207 */
[----:B------:R-:W-:-:S03]  /*7840*/  IMAD.MOV.U32 R7, RZ, RZ, -0x1 ;  /* 0xffffffffff077424 */ /* 0x000fc600078e00ff */
[----:B------:R-:W-:-:S13]  /*7850*/  ISETP.GE.U32.AND.EX P1, PT, R3, UR7, PT, P1 ;  /* 0x0000000703007c0c */ /* 0x000fda000bf26110 */
[----:B------:R-:W-:Y:S05]  /*7860*/  @P1 BRA `(.L_x_166) ;  /* 0x0000000400601947 */ /* 0x000fea0003800000 */
[----:B------:R-:W0:Y:S01]  /*7870*/  S2R R20, SR_CTAID.X ;  /* 0x0000000000147919 */ /* 0x000e220000002500 */
[----:B------:R-:W4:Y:S01]  /*7880*/  LDC.64 R14, c[0x0][0x628] ;  /* 0x00018a00ff0e7b82 */ /* 0x000f220000000a00 */
[----:B------:R-:W-:Y:S01]  /*7890*/  ULDC UR6, c[0x0][0x150] ;  /* 0x0000540000067ab9 */ /* 0x000fe20000000800 */
[----:B-1----:R-:W-:Y:S01]  /*78a0*/  IMAD.MOV.U32 R12, RZ, RZ, R2 ;  /* 0x000000ffff0c7224 */ /* 0x002fe200078e0002 */
[----:B------:R-:W1:Y:S01]  /*78b0*/  S2R R22, SR_CTAID.Y ;  /* 0x0000000000167919 */ /* 0x000e620000002600 */
[----:B------:R-:W-:-:S04]  /*78c0*/  IMAD.MOV.U32 R13, RZ, RZ, R3 ;  /* 0x000000ffff0d7224 */ /* 0x000fc800078e0003 */
[----:B------:R-:W1:Y:S08]  /*78d0*/  LDC R23, c[0x0][0x144] ;  /* 0x00005100ff177b82 */ /* 0x000e700000000800 */
[----:B------:R-:W1:Y:S08]  /*78e0*/  LDC R16, c[0x0][0x630] ;  /* 0x00018c00ff107b82 */ /* 0x000e700000000800 */
[----:B------:R-:W1:Y:S01]  /*78f0*/  LDC.64 R18, c[0x0][0x620] ;  /* 0x00018800ff127b82 */ /* 0x000e620000000a00 */
[----:B----4-:R-:W-:-:S04]  /*7900*/  ISETP.NE.U32.AND P1, PT, R14, RZ, PT ;  /* 0x000000ff0e00720c */ /* 0x010fc80003f25070 */
[----:B------:R-:W-:Y:S02]  /*7910*/  ISETP.NE.AND.EX P1, PT, R15, RZ, PT, P1 ;  /* 0x000000ff0f00720c */ /* 0x000fe40003f25310 */
[----:B0-----:R-:W-:-:S05]  /*7920*/  I2FP.F32.U32 R6, R20 ;  /* 0x0000001400067245 */ /* 0x001fca0000201000 */
[----:B------:R-:W-:-:S04]  /*7930*/  FMUL R6, R6, UR6 ;  /* 0x0000000606067c20 */ /* 0x000fc80008400000 */
[----:B------:R0:W4:Y:S02]  /*7940*/  F2I.U32.TRUNC.NTZ R21, R6 ;  /* 0x0000000600157305 */ /* 0x000124000020f000 */
[----:B------:R-:W-:Y:S05]  /*7950*/  @!P1 BRA `(.L_x_167) ;  /* 0x0000000000289947 */ /* 0x000fea0003800000 */
[----:B------:R-:W5:Y:S02]  /*7960*/  LDC R7, c[0x0][0x634] ;  /* 0x00018d00ff077b82 */ /* 0x000f640000000800 */
[----:B-----5:R-:W-:-:S05]  /*7970*/  IADD3 R13, P1, R2, R7, RZ ;  /* 0x00000007020d7210 */ /* 0x020fca0007f3e0ff */
[----:B------:R-:W-:-:S04]  /*7980*/  IMAD.X R17, RZ, RZ, R3, P1 ;  /* 0x000000ffff117224 */ /* 0x000fc800008e0603 */
[----:B0-----:R-:W-:-:S04]  /*7990*/  IMAD.WIDE.U32 R6, R17, R14, RZ ;  /* 0x0000000e11067225 */ /* 0x001fc800078e00ff */
[----:B------:R-:W-:-:S04]  /*79a0*/  IMAD.WIDE.U32 R10, P1, R13, R15, R6 ;  /* 0x0000000f0d0a7225 */ /* 0x000fc80007820006 */
[----:B------:R-:W-:-:S04]  /*79b0*/  IMAD.WIDE.U32 R6, R13, R14, RZ ;  /* 0x0000000e0d067225 */ /* 0x000fc800078e00ff */
[----:B------:R-:W-:Y:S01]  /*79c0*/  IMAD.X R13, RZ, RZ, RZ, P1 ;  /* 0x000000ffff0d7224 */ /* 0x000fe200008e06ff */
[----:B------:R-:W-:Y:S01]  /*79d0*/  IADD3 RZ, P1, R7, R10, RZ ;  /* 0x0000000a07ff7210 */ /* 0x000fe20007f3e0ff */
[----:B------:R-:W-:-:S04]  /*79e0*/  IMAD.MOV.U32 R12, RZ, RZ, R11 ;  /* 0x000000ffff0c7224 */ /* 0x000fc800078e000b */
[----:B------:R-:W-:-:S08]  /*79f0*/  IMAD.WIDE.U32.X R12, R17, R15, R12, P1 ;  /* 0x0000000f110c7225 */ /* 0x000fd000008e040c */
.L_x_167:
[----:B------:R-:W5:Y:S01]  /*7a00*/  LDC.64 R28, c[0x0][0x640] ;  /* 0x00019000ff1c7b82 */ /* 0x000f620000000a00 */
[-C--:B-1----:R-:W-:Y:S01]  /*7a10*/  SHF.R.U64 R17, R12, R16.reuse, R13 ;  /* 0x000000100c117219 */ /* 0x082fe2000000120d */
[----:B----4-:R-:W-:Y:S01]  /*7a20*/  IMAD.MOV R21, RZ, RZ, -R21 ;  /* 0x000000ffff157224 */ /* 0x010fe200078e0a15 */
[----:B0-----:R-:W-:Y:S01]  /*7a30*/  SHF.R.U32.HI R6, RZ, R16, R13 ;  /* 0x00000010ff067219 */ /* 0x001fe2000001160d */
[----:B------:R-:W-:Y:S01]  /*7a40*/  ULDC UR6, c[0x0][0x154] ;  /* 0x0000550000067ab9 */ /* 0x000fe20000000800 */
[----:B------:R-:W-:Y:S01]  /*7a50*/  IADD3 R11, P1, RZ, -R17, RZ ;  /* 0x80000011ff0b7210 */ /* 0x000fe20007f3e0ff */
[----:B------:R-:W-:Y:S02]  /*7a60*/  IMAD R23, R23, R21, R20 ;  /* 0x0000001517177224 */ /* 0x000fe400078e0214 */
[----:B------:R-:W0:Y:S01]  /*7a70*/  LDC R12, c[0x0][0x618] ;  /* 0x00018600ff0c7b82 */ /* 0x000e220000000800 */
[----:B------:R-:W-:Y:S02]  /*7a80*/  IMAD.MOV.U32 R13, RZ, RZ, 0x1 ;  /* 0x00000001ff0d7424 */ /* 0x000fe400078e00ff */
[----:B------:R-:W-:-:S04]  /*7a90*/  IMAD.X R7, RZ, RZ, ~R6, P1 ;  /* 0x000000ffff077224 */ /* 0x000fc800008e0e06 */
[-C--:B------:R-:W-:Y:S01]  /*7aa0*/  IMAD R10, R7, R18.reuse, RZ ;  /* 0x00000012070a7224 */ /* 0x080fe200078e02ff */
[----:B--23--:R-:W1:Y:S01]  /*7ab0*/  LDC R24, c[0x0][0x608] ;  /* 0x00018200ff187b82 */ /* 0x00ce620000000800 */
[----:B------:R-:W-:-:S04]  /*7ac0*/  IMAD.WIDE.U32 R6, R11, R18, R2 ;  /* 0x000000120b067225 */ /* 0x000fc800078e0002 */
[----:B------:R-:W-:Y:S01]  /*7ad0*/  IMAD R11, R11, R19, R10 ;  /* 0x000000130b0b7224 */ /* 0x000fe200078e020a */
[----:B------:R-:W-:Y:S02]  /*7ae0*/  I2FP.F32.U32 R10, R22 ;  /* 0x00000016000a7245 */ /* 0x000fe40000201000 */
[----:B------:R-:W2:Y:S01]  /*7af0*/  LDC R26, c[0x0][0x658] ;  /* 0x00019600ff1a7b82 */ /* 0x000ea20000000800 */
[----:B------:R-:W-:Y:S01]  /*7b00*/  IMAD.IADD R7, R7, 0x1, R11 ;  /* 0x0000000107077824 */ /* 0x000fe200078e020b */
[----:B-----5:R-:W-:Y:S01]  /*7b10*/  ISETP.NE.U32.AND P1, PT, R28, RZ, PT ;  /* 0x000000ff1c00720c */ /* 0x020fe20003f25070 */
[----:B------:R-:W-:Y:S01]  /*7b20*/  FMUL R10, R10, UR6 ;  /* 0x000000060a0a7c20 */ /* 0x000fe20008400000 */
[----:B------:R-:W-:Y:S02]  /*7b30*/  IMAD.MOV.U32 R11, RZ, RZ, -0x1 ;  /* 0xffffffffff0b7424 */ /* 0x000fe400078e00ff */
[----:B------:R-:W-:Y:S01]  /*7b40*/  ISETP.NE.AND.EX P1, PT, R29, RZ, PT, P1 ;  /* 0x000000ff1d00720c */ /* 0x000fe20003f25310 */
[----:B------:R3:W4:Y:S01]  /*7b50*/  F2I.U32.TRUNC.NTZ R19, R10 ;  /* 0x0000000a00137305 */ /* 0x000722000020f000 */
[----:B------:R-:W3:Y:S01]  /*7b60*/  LDC R21, c[0x0][0x148] ;  /* 0x00005200ff157b82 */ /* 0x000ee20000000800 */
[----:B0-----:R-:W-:-:S02]  /*7b70*/  SHF.R.U64 R16, R6, R12, R7 ;  /* 0x0000000c06107219 */ /* 0x001fc40000001207 */
[----:B------:R-:W-:-:S05]  /*7b80*/  SHF.R.U32.HI R7, RZ, R12, R7 ;  /* 0x0000000cff077219 */ /* 0x000fca0000011607 */
[----:B------:R-:W0:Y:S01]  /*7b90*/  LDC R20, c[0x0][0x600] ;  /* 0x00018000ff147b82 */ /* 0x000e220000000800 */
[-CC-:B-1----:R-:W-:Y:S02]  /*7ba0*/  SHF.R.U64 R14, R16, R24.reuse, R7.reuse ;  /* 0x00000018100e7219 */ /* 0x182fe40000001207 */
[----:B------:R-:W-:-:S05]  /*7bb0*/  SHF.R.U32.HI R7, RZ, R24, R7 ;  /* 0x00000018ff077219 */ /* 0x000fca0000011607 */
[----:B------:R-:W1:Y:S01]  /*7bc0*/  LDC R27, c[0x0][0x648] ;  /* 0x00019200ff1b7b82 */ /* 0x000e620000000800 */
[-CC-:B--2---:R-:W-:Y:S02]  /*7bd0*/  SHF.R.U64 R18, R14, R26.reuse, R7.reuse ;  /* 0x0000001a0e127219 */ /* 0x184fe40000001207 */
[-C--:B------:R-:W-:Y:S02]  /*7be0*/  SHF.L.U32 R11, R11, R26.reuse, RZ ;  /* 0x0000001a0b0b7219 */ /* 0x080fe400000006ff */
[-C--:B------:R-:W-:Y:S01]  /*7bf0*/  SHF.R.U32.HI R7, RZ, R26.reuse, R7 ;  /* 0x0000001aff077219 */ /* 0x080fe20000011607 */
[----:B------:R-:W-:Y:S01]  /*7c00*/  IMAD.MOV.U32 R6, RZ, RZ, R18 ;  /* 0x000000ffff067224 */ /* 0x000fe200078e0012 */
[----:B------:R-:W-:Y:S01]  /*7c10*/  SHF.L.U32 R26, R13, R26, RZ ;  /* 0x0000001a0d1a7219 */ /* 0x000fe200000006ff */
[----:B------:R-:W2:Y:S01]  /*7c20*/  LDC R30, c[0x0][0x638] ;  /* 0x00018e00ff1e7b82 */ /* 0x000ea20000000800 */
[----:B------:R-:W-:-:S07]  /*7c30*/  LOP3.LUT R25, RZ, R11, RZ, 0x33, !PT ;  /* 0x0000000bff197212 */ /* 0x000fce00078e33ff */
[----:B------:R-:W0:Y:S01]  /*7c40*/  LDC R31, c[0x0][0x610] ;  /* 0x00018400ff1f7b82 */ /* 0x000e220000000800 */
[----:B----4-:R-:W-:Y:S05]  /*7c50*/  @!P1 BRA `(.L_x_168) ;  /* 0x0000000000289947 */ /* 0x010fea0003800000 */
[----:B------:R-:W4:Y:S02]  /*7c60*/  LDC R13, c[0x0][0x64c] ;  /* 0x00019300ff0d7b82 */ /* 0x000f240000000800 */
[----:B----4-:R-:W-:-:S05]  /*7c70*/  IADD3 R13, P1, R18, R13, RZ ;  /* 0x0000000d120d7210 */ /* 0x010fca0007f3e0ff */
[----:B------:R-:W-:-:S04]  /*7c80*/  IMAD.X R15, RZ, RZ, R7, P1 ;  /* 0x000000ffff0f7224 */ /* 0x000fc800008e0607 */
[----:B------:R-:W-:-:S04]  /*7c90*/  IMAD.WIDE.U32 R6, R15, R28, RZ ;  /* 0x0000001c0f067225 */ /* 0x000fc800078e00ff */
[----:B---3--:R-:W-:-:S04]  /*7ca0*/  IMAD.WIDE.U32 R10, P1, R13, R29, R6 ;  /* 0x0000001d0d0a7225 */ /* 0x008fc80007820006 */
[----:B------:R-:W-:-:S04]  /*7cb0*/  IMAD.WIDE.U32 R6, R13, R28, RZ ;  /* 0x0000001c0d067225 */ /* 0x000fc800078e00ff */
[----:B------:R-:W-:Y:S01]  /*7cc0*/  IMAD.X R13, RZ, RZ, RZ, P1 ;  /* 0x000000ffff0d7224 */ /* 0x000fe200008e06ff */
[----:B------:R-:W-:Y:S01]  /*7cd0*/  IADD3 RZ, P1, R7, R10, RZ ;  /* 0x0000000a07ff7210 */ /* 0x000fe20007f3e0ff */
[----:B------:R-:W-:-:S04]  /*7ce0*/  IMAD.MOV.U32 R12, RZ, RZ, R11 ;  /* 0x000000ffff0c7224 */ /* 0x000fc800078e000b */
[----:B------:R-:W-:-:S08]  /*7cf0*/  IMAD.WIDE.U32.X R6, R15, R29, R12, P1 ;  /* 0x0000001d0f067225 */ /* 0x000fd000008e040c */
.L_x_168:
[----:B-1----:R-:W-:Y:S01]  /*7d00*/  SHF.R.U64 R6, R6, R27, R7 ;  /* 0x0000001b06067219 */ /* 0x002fe20000001207 */
[----:B0-----:R-:W-:Y:S01]  /*7d10*/  VIADD R13, R20, 0xffffffff ;  /* 0xffffffff140d7836 */ /* 0x001fe20000000000 */
[----:B------:R-:W-:Y:S01]  /*7d20*/  LOP3.LUT R11, R14, R25, RZ, 0xc0, !PT ;  /* 0x000000190e0b7212 */ /* 0x000fe200078ec0ff */
[----:B------:R-:W-:Y:S02]  /*7d30*/  IMAD.MOV R19, RZ, RZ, -R19 ;  /* 0x000000ffff137224 */ /* 0x000fe400078e0a13 */
[----:B------:R-:W-:Y:S02]  /*7d40*/  IMAD.MOV R7, RZ, RZ, -R6 ;  /* 0x000000ffff077224 */ /* 0x000fe400078e0a06 */
[----:B------:R-:W-:Y:S01]  /*7d50*/  IMAD R26, R26, R6, R11 ;  /* 0x000000061a1a7224 */ /* 0x000fe200078e020b */
[----:B------:R-:W-:Y:S01]  /*7d60*/  LOP3.LUT R11, R16, R13, RZ, 0xc0, !PT ;  /* 0x0000000d100b7212 */ /* 0x000fe200078ec0ff */
[----:B---3--:R-:W-:Y:S02]  /*7d70*/  @P3 IMAD R23, R21, R19, R22 ;  /* 0x0000001315173224 */ /* 0x008fe400078e0216 */
[----:B--2---:R-:W-:-:S02]  /*7d80*/  IMAD R6, R7, R30, R18 ;  /* 0x0000001e07067224 */ /* 0x004fc400078e0212 */
[----:B------:R-:W-:Y:S02]  /*7d90*/  IMAD R26, R26, R31, R23 ;  /* 0x0000001f1a1a7224 */ /* 0x000fe400078e0217 */
[----:B------:R-:W-:Y:S02]  /*7da0*/  IMAD R11, R6, R20, R11 ;  /* 0x00000014060b7224 */ /* 0x000fe400078e020b */
[----:B------:R-:W-:Y:S02]  /*7db0*/  IMAD.MOV.U32 R10, RZ, RZ, 0x1 ;  /* 0x00000001ff0a7424 */ /* 0x000fe400078e00ff */
[----:B------:R-:W-:Y:S01]  /*7dc0*/  IMAD.MOV.U32 R6, RZ, RZ, R17 ;  /* 0x000000ffff067224 */ /* 0x000fe200078e0011 */
[----:B------:R-:W-:Y:S02]  /*7dd0*/  SEL R7, R11, R26, !P3 ;  /* 0x0000001a0b077207 */ /* 0x000fe40005800000 */
[----:B------:R-:W-:-:S07]  /*7de0*/  SEL R26, R26, R11, !P3 ;  /* 0x0000000b1a1a7207 */ /* 0x000fce0005800000 */
.L_x_166:
[----:B------:R-:W-:Y:S01]  /*7df0*/  UIADD3 UR5, UR9, UR5, URZ ;  /* 0x0000000509057290 */ /* 0x000fe2000fffe03f */
[----:B------:R-:W-:Y:S01]  /*7e00*/  LOP3.LUT P1, RZ, R10, 0xff, RZ, 0xc0, !PT ;  /* 0x000000ff0aff7812 */ /* 0x000fe2000782c0ff */
[----:B------:R-:W-:Y:S02]  /*7e10*/  IMAD.MOV.U32 R10, RZ, RZ, R26 ;  /* 0x000000ffff0a7224 */ /* 0x000fe400078e001a */
[----:B------:R-:W-:Y:S02]  /*7e20*/  USHF.R.U32.HI UR6, URZ, 0x2, UR5 ;  /* 0x000000023f067899 */ /* 0x000fe40008011605 */
[----:B------:R-:W-:Y:S02]  /*7e30*/  UISETP.GT.U32.AND UP1, UPT, UR5, 0x3, UPT ;  /* 0x000000030500788c */ /* 0x000fe4000bf24070 */
[----:B------:R-:W-:Y:S02]  /*7e40*/  ULOP3.LUT UR6, UR6, 0x1, URZ, 0xc0, !UPT ;  /* 0x0000000106067892 */ /* 0x000fe4000f8ec03f */
[----:B------:R-:W-:-:S02]  /*7e50*/  UISETP.LT.U32.AND UP1, UPT, UR9, 0x4, UP1 ;  /* 0x000000040900788c */ /* 0x000fc40008f21070 */
[----:B------:R-:W-:Y:S02]  /*7e60*/  UISETP.NE.U32.AND UP0, UPT, UR6, 0x1, UPT ;  /* 0x000000010600788c */ /* 0x000fe4000bf05070 */
[----:B------:R-:W-:Y:S02]  /*7e70*/  USEL UR7, URZ, 0x1, !UP1 ;  /* 0x000000013f077887 */ /* 0x000fe4000c800000 */
[----:B------:R-:W-:Y:S02]  /*7e80*/  UISETP.GT.U32.AND UP0, UPT, UR9, 0x3, !UP0 ;  /* 0x000000030900788c */ /* 0x000fe4000c704070 */
[----:B------:R-:W-:Y:S02]  /*7e90*/  ULOP3.LUT UR5, UR5, 0x3, URZ, 0xc0, !UPT ;  /* 0x0000000305057892 */ /* 0x000fe4000f8ec03f */
[----:B------:R-:W-:-:S04]  /*7ea0*/  USEL UR6, URZ, 0x1, !UP0 ;  /* 0x000000013f067887 */ /* 0x000fc8000c000000 */
[----:B------:R-:W-:Y:S01]  /*7eb0*/  ULOP3.LUT UR4, UR6, UR4, UR7, 0x96, !UPT ;  /* 0x0000000406047292 */ /* 0x000fe2000f8e9607 */
[----:B------:R-:W-:Y:S11]  /*7ec0*/  @P1 BRA `(.L_x_169) ;  /* 0xffffff9000a01947 */ /* 0x000ff6000383ffff */
[----:B------:R-:W-:Y:S05]  /*7ed0*/  EXIT ;  /* 0x000000000000794d */ /* 0x000fea0003800000 */
.L_x_7:
[----:B0-----:R-:W-:Y:S01]  /*7ee0*/  ULDC.64 UR4, c[0x0][0x650] ;  /* 0x0001940000047ab9 */ /* 0x001fe20000000a00 */
        /* <DEDUP_REMOVED lines=25> */
.L_x_171:
[----:B------:R-:W0:Y:S01]  /*8080*/  LDC.64 R28, c[0x0][0x640] ;  /* 0x00019000ff1c7b82 */ /* 0x000e220000000a00 */
[-CC-:B------:R-:W-:Y:S01]  /*8090*/  SHF.R.U64 R21, R16, R10.reuse, R17.reuse ;  /* 0x0000000a10157219 */ /* 0x180fe20000001211 */
[----:B------:R-:W-:Y:S01]  /*80a0*/  IMAD.MOV.U32 R27, RZ, RZ, 0x1 ;  /* 0x00000001ff1b7424 */ /* 0x000fe200078e00ff */
[----:B------:R-:W-:Y:S02]  /*80b0*/  SHF.R.U32.HI R5, RZ, R10, R17 ;  /* 0x0000000aff057219 */ /* 0x000fe40000011611 */
[----:B------:R-:W-:-:S03]  /*80c0*/  IADD3 R7, P0, RZ, -R21, RZ ;  /* 0x80000015ff077210 */ /* 0x000fc60007f1e0ff */
[----:B------:R-:W1:Y:S02]  /*80d0*/  LDC R14, c[0x0][0x618] ;  /* 0x00018600ff0e7b82 */ /* 0x000e640000000800 */
[----:B------:R-:W-:Y:S02]  /*80e0*/  IMAD.X R5, RZ, RZ, ~R5, P0 ;  /* 0x000000ffff057224 */ /* 0x000fe400000e0e05 */
[----:B------:R-:W-:-:S04]  /*80f0*/  IMAD.WIDE.U32 R12, R7, R24, R2 ;  /* 0x00000018070c7225 */ /* 0x000fc800078e0002 */
[----:B------:R-:W2:Y:S01]  /*8100*/  LDC R16, c[0x0][0x608] ;  /* 0x00018200ff107b82 */ /* 0x000ea20000000800 */
[----:B------:R-:W-:-:S04]  /*8110*/  IMAD R10, R5, R24, RZ ;  /* 0x00000018050a7224 */ /* 0x000fc800078e02ff */
[----:B------:R-:W-:Y:S02]  /*8120*/  IMAD R5, R7, R25, R10 ;  /* 0x0000001907057224 */ /* 0x000fe400078e020a */
[----:B------:R-:W-:Y:S01]  /*8130*/  IMAD.MOV.U32 R7, RZ, RZ, -0x1 ;  /* 0xffffffffff077424 */ /* 0x000fe200078e00ff */
[----:B------:R-:W3:Y:S01]  /*8140*/  LDC R26, c[0x0][0x658] ;  /* 0x00019600ff1a7b82 */ /* 0x000ee20000000800 */
[----:B------:R-:W-:Y:S01]  /*8150*/  IMAD.IADD R5, R13, 0x1, R5 ;  /* 0x000000010d057824 */ /* 0x000fe200078e0205 */
[----:B0-----:R-:W-:-:S04]  /*8160*/  ISETP.NE.U32.AND P0, PT, R28, RZ, PT ;  /* 0x000000ff1c00720c */ /* 0x001fc80003f05070 */
        /* <DEDUP_REMOVED lines=8> */
[-CC-:B---3--:R-:W-:Y:S02]  /*81f0*/  SHF.R.U64 R24, R22, R26.reuse, R5.reuse ;  /* 0x0000001a16187219 */ /* 0x188fe40000001205 */
[-C--:B------:R-:W-:Y:S02]  /*8200*/  SHF.L.U32 R7, R7, R26.reuse, RZ ;  /* 0x0000001a07077219 */ /* 0x080fe400000006ff */
[----:B------:R-:W-:Y:S01]  /*8210*/  SHF.R.U32.HI R13, RZ, R26, R5 ;  /* 0x0000001aff0d7219 */ /* 0x000fe20000011605 */
[----:B------:R-:W-:Y:S01]  /*8220*/  IMAD.MOV.U32 R12, RZ, RZ, R24 ;  /* 0x000000ffff0c7224 */ /* 0x000fe200078e0018 */
[----:B------:R-:W-:Y:S01]  /*8230*/  LOP3.LUT R31, RZ, R7, RZ, 0x33, !PT ;  /* 0x00000007ff1f7212 */ /* 0x000fe200078e33ff */
[----:B------:R-:W3:Y:S01]  /*8240*/  LDC R30, c[0x0][0x610] ;  /* 0x00018400ff1e7b82 */ /* 0x000ee20000000800 */
[----:B------:R-:W-:Y:S05]  /*8250*/  @!P0 BRA `(.L_x_172) ;  /* 0x0000000000288947 */ /* 0x000fea0003800000 */
        /* <DEDUP_REMOVED lines=10> */
.L_x_172:
[----:B-1----:R-:W-:Y:S01]  /*8300*/  SHF.R.U64 R10, R12, R10, R13 ;  /* 0x0000000a0c0a7219 */ /* 0x002fe2000000120d */
[----:B0-----:R-:W-:Y:S01]  /*8310*/  VIADD R9, R23, 0xffffffff ;  /* 0xffffffff17097836 */ /* 0x001fe20000000000 */
[----:B------:R-:W-:Y:S01]  /*8320*/  SHF.L.U32 R27, R27, R26, RZ ;  /* 0x0000001a1b1b7219 */ /* 0x000fe200000006ff */
[----:B------:R-:W-:Y:S01]  /*8330*/  @P3 IMAD R11, R19, R20, R8 ;  /* 0x00000014130b3224 */ /* 0x000fe200078e0208 */
[----:B------:R-:W-:Y:S01]  /*8340*/  LOP3.LUT R5, R22, R31, RZ, 0xc0, !PT ;  /* 0x0000001f16057212 */ /* 0x000fe200078ec0ff */
[----:B------:R-:W-:Y:S01]  /*8350*/  IMAD.MOV R7, RZ, RZ, -R10 ;  /* 0x000000ffff077224 */ /* 0x000fe200078e0a0a */
[----:B------:R-:W-:Y:S01]  /*8360*/  LOP3.LUT R18, R18, R9, RZ, 0xc0, !PT ;  /* 0x0000000912127212 */ /* 0x000fe200078ec0ff */
[----:B------:R-:W-:Y:S02]  /*8370*/  IMAD.MOV.U32 R16, RZ, RZ, R21 ;  /* 0x000000ffff107224 */ /* 0x000fe400078e0015 */
[----:B------:R-:W-:Y:S02]  /*8380*/  IMAD R10, R27, R10, R5 ;  /* 0x0000000a1b0a7224 */ /* 0x000fe400078e0205 */
[----:B--2---:R-:W-:-:S02]  /*8390*/  IMAD R5, R7, R25, R24 ;  /* 0x0000001907057224 */ /* 0x004fc400078e0218 */
[----:B---3--:R-:W-:Y:S02]  /*83a0*/  IMAD R11, R10, R30, R11 ;  /* 0x0000001e0a0b7224 */ /* 0x008fe400078e020b */
[----:B------:R-:W-:Y:S02]  /*83b0*/  IMAD R18, R5, R23, R18 ;  /* 0x0000001705127224 */ /* 0x000fe400078e0212 */
[----:B------:R-:W-:-:S03]  /*83c0*/  IMAD.MOV.U32 R7, RZ, RZ, 0x1 ;  /* 0x00000001ff077424 */ /* 0x000fc600078e00ff */
[----:B------:R-:W-:Y:S02]  /*83d0*/  SEL R5, R18, R11, !P3 ;  /* 0x0000000b12057207 */ /* 0x000fe40005800000 */
[----:B------:R-:W-:-:S07]  /*83e0*/  SEL R18, R11, R18, !P3 ;  /* 0x000000120b127207 */ /* 0x000fce0005800000 */
.L_x_170:
[----:B------:R-:W-:-:S08]  /*83f0*/  NOP ;  /* 0x0000000000007918 */ /* 0x000fd00000000000 */
[----:B------:R-:W0:-:S00]  /*8400*/  USETMAXREG.DEALLOC.CTAPOOL 0x28 ;  /* 0x00000028000079c8 */ /* 0x000e0000080e0500 */
[----:B0-----:R-:W-:-:S13]  /*8410*/  ISETP.NE.AND P0, PT, R6, RZ, PT ;  /* 0x000000ff0600720c */ /* 0x001fda0003f05270 */
[----:B------:R-:W-:Y:S05]  /*8420*/  @P0 EXIT ;  /* 0x000000000000094d */ /* 0x000fea0003800000 */
[----:B------:R-:W-:Y:S01]  /*8430*/  LOP3.LUT P0, RZ, R7, 0xff, RZ, 0xc0, !PT ;  /* 0x000000ff07ff7812 */ /* 0x000fe2000780c0ff */
[----:B------:R-:W-:Y:S02]  /*8440*/  IMAD.MOV.U32 R15, RZ, RZ, 0x1 ;  /* 0x00000001ff0f7424 */ /* 0x000fe400078e00ff */
[----:B------:R-:W-:-:S10]  /*8450*/  IMAD.MOV.U32 R14, RZ, RZ, RZ ;  /* 0x000000ffff0e7224 */ /* 0x000fd400078e00ff */
[----:B------:R-:W-:Y:S05]  /*8460*/  @!P0 BRA `(.L_x_173) ;  /* 0x0000000c00348947 */ /* 0x000fea0003800000 */
[----:B------:R-:W0:Y:S01]  /*8470*/  LDC R6, c[0x0][0x28c] ;  /* 0x0000a300ff067b82 */ /* 0x000e220000000800 */
[----:B------:R-:W-:Y:S01]  /*8480*/  ULDC UR5, c[0x0][0x658] ;  /* 0x0001960000057ab9 */ /* 0x000fe20000000800 */
[----:B------:R-:W-:Y:S01]  /*8490*/  UMOV UR7, 0xffffffff ;  /* 0xffffffff00077882 */ /* 0x000fe20000000000 */
[----:B------:R-:W-:Y:S01]  /*84a0*/  ULDC UR6, c[0x0][0xc] ;  /* 0x0000030000067ab9 */ /* 0x000fe20000000800 */
[----:B------:R-:W-:Y:S01]  /*84b0*/  USHF.L.U32 UR8, UR7, UR5, URZ ;  /* 0x0000000507087299 */ /* 0x000fe2000800063f */
[----:B------:R-:W-:Y:S01]  /*84c0*/  BSSY B0, `(.L_x_173) ;  /* 0x00000c7000007945 */ /* 0x000fe20003800000 */
[----:B------:R-:W-:Y:S01]  /*84d0*/  UMOV UR9, 0x1 ;  /* 0x0000000100097882 */ /* 0x000fe20000000000 */
[----:B------:R-:W-:Y:S01]  /*84e0*/  ULDC UR7, c[0x0][0x10] ;  /* 0x0000040000077ab9 */ /* 0x000fe20000000800 */
[----:B------:R-:W1:Y:S01]  /*84f0*/  S2UR UR10, SR_CgaCtaId ;  /* 0x00000000000a79c3 */ /* 0x000e620000008800 */
[----:B------:R-:W-:Y:S01]  /*8500*/  UIMAD.WIDE.U32 UR6, UR6, UR7, URZ ;  /* 0x00000007060672a5 */ /* 0x000fe2000f8e003f */
[----:B------:R-:W-:Y:S01]  /*8510*/  IMAD.MOV.U32 R12, RZ, RZ, 0x1 ;  /* 0x00000001ff0c7424 */ /* 0x000fe200078e00ff */
[----:B------:R-:W-:Y:S01]  /*8520*/  USHF.L.U32 UR18, UR9, UR5, URZ ;  /* 0x0000000509127299 */ /* 0x000fe2000800063f */
[----:B------:R-:W-:Y:S01]  /*8530*/  LOP3.LUT R17, R4, 0x2, RZ, 0xfc, !PT ;  /* 0x0000000204117812 */ /* 0x000fe200078efcff */
[----:B------:R-:W-:Y:S01]  /*8540*/  IMAD.MOV.U32 R15, RZ, RZ, 0x1 ;  /* 0x00000001ff0f7424 */ /* 0x000fe200078e00ff */
[----:B------:R-:W-:Y:S01]  /*8550*/  ULDC UR5, c[0x0][0x14] ;  /* 0x0000050000057ab9 */ /* 0x000fe20000000800 */
[----:B------:R-:W-:Y:S01]  /*8560*/  IMAD.MOV.U32 R14, RZ, RZ, RZ ;  /* 0x000000ffff0e7224 */ /* 0x000fe200078e00ff */
[----:B------:R-:W-:-:S02]  /*8570*/  UIMAD.WIDE.U32 UR20, UR6, UR5, URZ ;  /* 0x00000005061472a5 */ /* 0x000fc4000f8e003f */
[----:B------:R-:W-:Y:S01]  /*8580*/  UIMAD UR13, UR7, UR5, URZ ;  /* 0x00000005070d72a4 */ /* 0x000fe2000f8e023f */
[----:B------:R-:W-:Y:S01]  /*8590*/  ULDC UR4, c[0x0][0x600] ;  /* 0x0001800000047ab9 */ /* 0x000fe20000000800 */
[----:B------:R-:W-:Y:S02]  /*85a0*/  ULOP3.LUT UR17, URZ, UR8, URZ, 0x33, !UPT ;  /* 0x000000083f117292 */ /* 0x000fe4000f8e333f */
[----:B------:R-:W-:Y:S01]  /*85b0*/  UIADD3 UR4, UR4, -0x1, URZ ;  /* 0xffffffff04047890 */ /* 0x000fe2000fffe03f */
[----:B0-----:R-:W-:Y:S01]  /*85c0*/  VIADD R6, R6, 0x7f ;  /* 0x0000007f06067836 */ /* 0x001fe20000000000 */
[----:B------:R-:W-:Y:S01]  /*85d0*/  UIADD3 UR13, UR21, UR13, URZ ;  /* 0x0000000d150d7290 */ /* 0x000fe2000fffe03f */
[----:B------:R-:W-:-:S03]  /*85e0*/  ULDC.64 UR22, c[0x0][0x198] ;  /* 0x0000660000167ab9 */ /* 0x000fc60000000a00 */
[----:B------:R-:W-:Y:S01]  /*85f0*/  SHF.R.S32.HI R7, RZ, 0x1f, R6 ;  /* 0x0000001fff077819 */ /* 0x000fe20000011406 */
[----:B-1----:R-:W-:-:S03]  /*8600*/  IMAD.U32 R11, RZ, RZ, UR10 ;  /* 0x0000000aff0b7e24 */ /* 0x002fc6000f8e00ff */
[----:B------:R-:W-:-:S04]  /*8610*/  LEA.HI R7, R7, R6, RZ, 0x7 ;  /* 0x0000000607077211 */ /* 0x000fc800078f38ff */
[----:B------:R-:W-:-:S05]  /*8620*/  SHF.R.S32.HI R13, RZ, 0x7, R7 ;  /* 0x00000007ff0d7819 */ /* 0x000fca0000011407 */
[----:B------:R-:W-:-:S07]  /*8630*/  VIADD R10, R13, 0x1 ;  /* 0x000000010d0a7836 */ /* 0x000fce0000000000 */
.L_x_184:
[----:B------:R-:W-:-:S03]  /*8640*/  UMOV UR5, 0xffffffff ;  /* 0xffffffff00057882 */ /* 0x000fc60000000000 */
[----:B------:R-:W-:Y:S05]  /*8650*/  BRA.DIV UR5, `(.L_x_174) ;  /* 0x0000000e05a87947 */ /* 0x000fea000b800000 */
[----:B------:R-:W-:-:S13]  /*8660*/  ELECT P0, URZ, PT ;  /* 0x00000000003f782f */ /* 0x000fda0003800000 */
.L_x_195:
[----:B------:R-:W0:Y:S01]  /*8670*/  LDC R6, c[0x0][0x28c] ;  /* 0x0000a300ff067b82 */ /* 0x000e220000000800 */
[----:B------:R-:W-:Y:S01]  /*8680*/  BSSY B1, `(.L_x_175) ;  /* 0x0000039000017945 */ /* 0x000fe20003800000 */
[----:B0-----:R-:W-:-:S13]  /*8690*/  ISETP.LT.OR P0, PT, R6, 0x1, !P0 ;  /* 0x000000010600780c */ /* 0x001fda0004701670 */
[----:B------:R-:W-:Y:S05]  /*86a0*/  @P0 BRA `(.L_x_176) ;  /* 0x0000000000d80947 */ /* 0x000fea0003800000 */
[----:B------:R-:W-:Y:S02]  /*86b0*/  IMAD R18, R18, 0x2, R11 ;  /* 0x0000000212127824 */ /* 0x000fe400078e020b */
[----:B------:R-:W-:Y:S02]  /*86c0*/  IMAD.SHL.U32 R19, R5, 0x80, RZ ;  /* 0x0000008005137824 */ /* 0x000fe400078e00ff */
[----:B------:R-:W-:Y:S02]  /*86d0*/  IMAD.MOV.U32 R22, RZ, RZ, RZ ;  /* 0x000000ffff167224 */ /* 0x000fe400078e00ff */
[----:B------:R-:W-:Y:S02]  /*86e0*/  IMAD.MOV.U32 R5, RZ, RZ, R10 ;  /* 0x000000ffff057224 */ /* 0x000fe400078e000a */
[----:B------:R-:W-:Y:S02]  /*86f0*/  IMAD.MOV.U32 R6, RZ, RZ, R15 ;  /* 0x000000ffff067224 */ /* 0x000fe400078e000f */
[----:B------:R-:W-:-:S02]  /*8700*/  IMAD.MOV.U32 R7, RZ, RZ, R14 ;  /* 0x000000ffff077224 */ /* 0x000fc400078e000e */
[----:B------:R-:W-:-:S07]  /*8710*/  IMAD.SHL.U32 R18, R18, 0x40, RZ ;  /* 0x0000004012127824 */ /* 0x000fce00078e00ff */
.L_x_179:
[----:B------:R-:W0:Y:S01]  /*8720*/  S2UR UR5, SR_CgaCtaId ;  /* 0x00000000000579c3 */ /* 0x000e220000008800 */
[----:B------:R-:W-:Y:S02]  /*8730*/  MOV R8, 0x400 ;  /* 0x0000040000087802 */ /* 0x000fe40000000f00 */
[----:B------:R-:W-:-:S13]  /*8740*/  LOP3.LUT P1, RZ, R0, 0x7f, RZ, 0xc0, !PT ;  /* 0x0000007f00ff7812 */ /* 0x000fda000782c0ff */
[----:B------:R-:W1:Y:S01]  /*8750*/  @!P1 LDC R9, c[0x0][0x500] ;  /* 0x00014000ff099b82 */ /* 0x000e620000000800 */
[----:B0-----:R-:W-:-:S05]  /*8760*/  IMAD.U32 R11, RZ, RZ, UR5 ;  /* 0x00000005ff0b7e24 */ /* 0x001fca000f8e00ff */
[----:B------:R-:W-:Y:S02]  /*8770*/  LEA R20, R11, R8, 0x18 ;  /* 0x000000080b147211 */ /* 0x000fe400078ec0ff */
[----:B------:R-:W-:-:S03]  /*8780*/  SHF.L.U32 R8, R6, 0x1f, RZ ;  /* 0x0000001f06087819 */ /* 0x000fc600000006ff */
[----:B------:R-:W-:-:S04]  /*8790*/  IMAD R21, R7, 0x8, R20 ;  /* 0x0000000807157824 */ /* 0x000fc800078e0214 */
[----:B------:R-:W0:Y:S02]  /*87a0*/  SYNCS.PHASECHK.TRANS64.TRYWAIT P0, [R21+URZ+0x20], R8 ;  /* 0x00002008150075a7 */ /* 0x000e24000800017f */
[----:B01----:R-:W-:Y:S05]  /*87b0*/  @!P0 BRA `(.L_x_177) ;  /* 0x0000000c00708947 */ /* 0x003fea0003800000 */
.L_x_196:
[----:B0-----:R-:W-:Y:S01]  /*87c0*/  PRMT R8, R17, 0x9910, RZ ;  /* 0x0000991011087816 */ /* 0x001fe200000000ff */
[----:B------:R0:W-:Y:S03]  /*87d0*/  @!P1 SYNCS.ARRIVE.TRANS64 RZ, [R21+URZ], R9 ;  /* 0x0000000915ff99a7 */ /* 0x0001e6000800003f */
[----:B------:R-:W-:-:S13]  /*87e0*/  ISETP.NE.AND P0, PT, R8, 0x2, PT ;  /* 0x000000020800780c */ /* 0x000fda0003f05270 */
[----:B0-----:R-:W-:Y:S05]  /*87f0*/  @P0 BRA `(.L_x_178) ;  /* 0x0000000000040947 */ /* 0x001fea0003800000 */
[----:B------:R-:W-:Y:S01]  /*8800*/  BPT.TRAP 0x1 ;  /* 0x000000040000795c */ /* 0x000fe20000300000 */
.L_x_178:
[----:B------:R-:W-:Y:S01]  /*8810*/  IMAD.SHL.U32 R8, R7, 0x4000, RZ ;  /* 0x0000400007087824 */ /* 0x000fe200078e00ff */
[C---:B------:R-:W-:Y:S01]  /*8820*/  R2UR UR8, R20.reuse ;  /* 0x00000000140872ca */ /* 0x040fe200000e0000 */
[----:B------:R-:W-:Y:S01]  /*8830*/  VIADD R5, R5, 0xffffffff ;  /* 0xffffffff05057836 */ /* 0x000fe20000000000 */
[----:B------:R-:W-:Y:S01]  /*8840*/  R2UR UR9, R21 ;  /* 0x00000000150972ca */ /* 0x000fe200000e0000 */
[--C-:B------:R-:W-:Y:S01]  /*8850*/  IMAD R9, R11, 0x2000, R8.reuse ;  /* 0x000020000b097824 */ /* 0x100fe200078e0208 */
[----:B------:R-:W-:Y:S01]  /*8860*/  IADD3 R8, R20, 0x10100, R8 ;  /* 0x0001010014087810 */ /* 0x000fe20007ffe008 */
[----:B------:R-:W-:Y:S01]  /*8870*/  UIADD3 UR6, UP0, UR22, 0xf0, URZ ;  /* 0x000000f016067890 */ /* 0x000fe2000ff1e03f */
[----:B------:R-:W-:Y:S01]  /*8880*/  R2UR UR11, R18 ;  /* 0x00000000120b72ca */ /* 0x000fe200000e0000 */
[----:B------:R-:W-:Y:S01]  /*8890*/  UIADD3 UR24, UP1, UR22, 0x1f0, URZ ;  /* 0x000001f016187890 */ /* 0x000fe2000ff3e03f */
[----:B------:R-:W-:Y:S01]  /*88a0*/  R2UR UR5, R9 ;  /* 0x00000000090572ca */ /* 0x000fe200000e0000 */
[----:B------:R-:W-:Y:S01]  /*88b0*/  UIADD3.X UR7, URZ, UR23, URZ, UP0, !UPT ;  /* 0x000000173f077290 */ /* 0x000fe200087fe43f */
[----:B------:R-:W-:Y:S01]  /*88c0*/  R2UR UR10, R22 ;  /* 0x00000000160a72ca */ /* 0x000fe200000e0000 */
[----:B------:R-:W-:Y:S01]  /*88d0*/  VIADD R7, R7, 0x1 ;  /* 0x0000000107077836 */ /* 0x000fe20000000000 */
[----:B------:R-:W-:Y:S01]  /*88e0*/  R2UR UR12, R16 ;  /* 0x00000000100c72ca */ /* 0x000fe200000e0000 */
[----:B------:R-:W-:Y:S01]  /*88f0*/  UIADD3.X UR25, URZ, UR23, URZ, UP1, !UPT ;  /* 0x000000173f197290 */ /* 0x000fe20008ffe43f */
[----:B------:R-:W-:Y:S01]  /*8900*/  R2UR UR16, R8 ;  /* 0x00000000081072ca */ /* 0x000fe200000e0000 */
[----:B------:R-:W-:Y:S01]  /*8910*/  UMOV UR14, 0x0 ;  /* 0x00000000000e7882 */ /* 0x000fe20000000000 */
[----:B------:R-:W-:Y:S01]  /*8920*/  R2UR UR19, R19 ;  /* 0x00000000131372ca */ /* 0x000fe200000e0000 */
[----:B------:R-:W-:Y:S01]  /*8930*/  UMOV UR15, 0x10000000 ;  /* 0x10000000000f7882 */ /* 0x000fe20000000000 */
[----:B------:R-:W-:Y:S01]  /*8940*/  ISETP.GT.AND P1, PT, R5, 0x1, PT ;  /* 0x000000010500780c */ /* 0x000fe20003f24270 */
[----:B------:R-:W-:Y:S01]  /*8950*/  VIADD R22, R22, 0x80 ;  /* 0x0000008016167836 */ /* 0x000fe20000000000 */
[----:B------:R-:W-:Y:S01]  /*8960*/  ISETP.NE.AND P0, PT, R7, 0x4, PT ;  /* 0x000000040700780c */ /* 0x000fe20003f05270 */
[----:B------:R-:W-:-:S03]  /*8970*/  UIADD3 UR8, UR8, 0x100, UR5 ;  /* 0x0000010008087890 */ /* 0x000fc6000fffe005 */
[----:B------:R-:W-:Y:S01]  /*8980*/  UMOV UR5, 0x30000 ;  /* 0x0003000000057882 */ /* 0x000fe20000000000 */
[----:B------:R-:W-:Y:S02]  /*8990*/  SEL R9, RZ, 0x1, P0 ;  /* 0x00000001ff097807 */ /* 0x000fe40000000000 */
[----:B------:R-:W-:Y:S02]  /*89a0*/  SEL R7, R7, RZ, P0 ;  /* 0x000000ff07077207 */ /* 0x000fe40000000000 */
[----:B------:R-:W-:Y:S01]  /*89b0*/  LOP3.LUT R6, R6, R9, RZ, 0x3c, !PT ;  /* 0x0000000906067212 */ /* 0x000fe200078e3cff */
[----:B------:R0:W-:Y:S02]  /*89c0*/  UTMALDG.3D.MULTICAST [UR8], [UR6], UR5, desc[UR14] ;  /* 0x00000e08060073b4 */ /* 0x0001e40008011805 */
[----:B0-----:R-:W-:Y:S01]  /*89d0*/  UMOV UR8, UR16 ;  /* 0x0000001000087c82 */ /* 0x001fe20008000000 */
[----:B------:R-:W-:Y:S02]  /*89e0*/  UMOV UR11, UR19 ;  /* 0x00000013000b7c82 */ /* 0x000fe40008000000 */
[----:B------:R0:W-:Y:S02]  /*89f0*/  UTMALDG.3D [UR8], [UR24], desc[UR14] ;  /* 0x00000e08180075b4 */ /* 0x0001e40008011000 */
[----:B0-----:R-:W-:Y:S05]  /*8a00*/  @P1 BRA `(.L_x_179) ;  /* 0xfffffffc00441947 */ /* 0x001fea000383ffff */
.L_x_176:
[----:B------:R-:W-:Y:S05]  /*8a10*/  BSYNC B1 ;  /* 0x0000000000017941 */ /* 0x000fea0003800000 */
.L_x_175:
[----:B------:R-:W-:Y:S01]  /*8a20*/  LOP3.LUT P1, RZ, R12, 0xff, RZ, 0xc0, !PT ;  /* 0x000000ff0cff7812 */ /* 0x000fe2000782c0ff */
[C---:B------:R-:W-:Y:S01]  /*8a30*/  IMAD.IADD R14, R13.reuse, 0x1, R14 ;  /* 0x000000010d0e7824 */ /* 0x040fe200078e020e */
[----:B------:R-:W-:Y:S01]  /*8a40*/  IADD3 R2, P2, R2, UR20, RZ ;  /* 0x0000001402027c10 */ /* 0x000fe2000ff5e0ff */
[----:B------:R-:W-:Y:S01]  /*8a50*/  ULDC.64 UR6, c[0x0][0x650] ;  /* 0x0001940000067ab9 */ /* 0x000fe20000000a00 */
[----:B------:R-:W-:Y:S01]  /*8a60*/  BSSY B1, `(.L_x_180) ;  /* 0x000006a000017945 */ /* 0x000fe20003800000 */
[----:B------:R-:W-:Y:S01]  /*8a70*/  IMAD.MOV.U32 R18, RZ, RZ, -0x1 ;  /* 0xffffffffff127424 */ /* 0x000fe200078e00ff */
[----:B------:R-:W-:Y:S01]  /*8a80*/  ISETP.GT.U32.AND P0, PT, R14, 0x3, PT ;  /* 0x000000030e00780c */ /* 0x000fe20003f04070 */
[----:B------:R-:W-:Y:S01]  /*8a90*/  IMAD.MOV.U32 R16, RZ, RZ, -0x1 ;  /* 0xffffffffff107424 */ /* 0x000fe200078e00ff */
[----:B------:R-:W-:Y:S02]  /*8aa0*/  SHF.R.U32.HI R5, RZ, 0x2, R14 ;  /* 0x00000002ff057819 */ /* 0x000fe4000001160e */
[----:B------:R-:W-:-:S02]  /*8ab0*/  ISETP.LT.U32.AND P0, PT, R13, 0x4, P0 ;  /* 0x000000040d00780c */ /* 0x000fc40000701070 */
[----:B------:R-:W-:Y:S01]  /*8ac0*/  IADD3.X R3, R3, UR13, RZ, P2, !PT ;  /* 0x0000000d03037c10 */ /* 0x000fe200097fe4ff */
[----:B------:R-:W0:Y:S01]  /*8ad0*/  @P1 S2R R11, SR_CgaCtaId ;  /* 0x00000000000b1919 */ /* 0x000e220000008800 */
[----:B------:R-:W-:Y:S02]  /*8ae0*/  @P1 MOV R6, 0x400 ;  /* 0x0000040000061802 */ /* 0x000fe40000000f00 */
[----:B------:R-:W-:Y:S02]  /*8af0*/  ISETP.GE.U32.AND P2, PT, R2, UR6, PT ;  /* 0x0000000602007c0c */ /* 0x000fe4000bf46070 */
[----:B------:R-:W-:Y:S02]  /*8b00*/  LOP3.LUT R5, R5, 0x1, RZ, 0xc0, !PT ;  /* 0x0000000105057812 */ /* 0x000fe400078ec0ff */
[----:B------:R-:W-:Y:S02]  /*8b10*/  LOP3.LUT R14, R14, 0x3, RZ, 0xc0, !PT ;  /* 0x000000030e0e7812 */ /* 0x000fe400078ec0ff */
[----:B------:R-:W-:-:S02]  /*8b20*/  PRMT R12, RZ, 0x7610, R12 ;  /* 0x00007610ff0c7816 */ /* 0x000fc4000000000c */
[----:B0-----:R-:W-:-:S04]  /*8b30*/  @P1 LEA R6, R11, R6, 0x18 ;  /* 0x000000060b061211 */ /* 0x001fc800078ec0ff */
[----:B------:R0:W-:Y:S01]  /*8b40*/  @P1 SYNCS.ARRIVE.TRANS64.A1T0 RZ, [R6+URZ+0x58], RZ ;  /* 0x000058ff06ff19a7 */ /* 0x0001e2000810003f */
[----:B------:R-:W-:-:S04]  /*8b50*/  ISETP.NE.U32.AND P1, PT, R5, 0x1, PT ;  /* 0x000000010500780c */ /* 0x000fc80003f25070 */
[----:B------:R-:W-:Y:S02]  /*8b60*/  ISETP.GT.U32.AND P1, PT, R13, 0x3, !P1 ;  /* 0x000000030d00780c */ /* 0x000fe40004f24070 */
[----:B0-----:R-:W-:Y:S02]  /*8b70*/  SEL R6, RZ, 0x1, !P0 ;  /* 0x00000001ff067807 */ /* 0x001fe40004000000 */
[----:B------:R-:W-:Y:S02]  /*8b80*/  ISETP.GE.U32.AND.EX P0, PT, R3, UR7, PT, P2 ;  /* 0x0000000703007c0c */ /* 0x000fe4000bf06120 */
[----:B------:R-:W-:-:S04]  /*8b90*/  SEL R5, RZ, 0x1, !P1 ;  /* 0x00000001ff057807 */ /* 0x000fc80004800000 */
[--C-:B------:R-:W-:Y:S01]  /*8ba0*/  LOP3.LUT R15, R5, R15, R6.reuse, 0x96, !PT ;  /* 0x0000000f050f7212 */ /* 0x100fe200078e9606 */
[----:B------:R-:W-:Y:S01]  /*8bb0*/  IMAD.MOV.U32 R5, RZ, RZ, -0x1 ;  /* 0xffffffffff057424 */ /* 0x000fe200078e00ff */
[----:B------:R-:W-:-:S05]  /*8bc0*/  PRMT R6, RZ, 0x7610, R6 ;  /* 0x00007610ff067816 */ /* 0x000fca0000000006 */
[----:B------:R-:W-:Y:S05]  /*8bd0*/  @P0 BRA `(.L_x_181) ;  /* 0x0000000400480947 */ /* 0x000fea0003800000 */
[----:B------:R-:W0:Y:S01]  /*8be0*/  S2R R18, SR_CTAID.X ;  /* 0x0000000000127919 */ /* 0x000e220000002500 */
[----:B------:R-:W-:Y:S01]  /*8bf0*/  ULDC.64 UR6, c[0x0][0x628] ;  /* 0x00018a0000067ab9 */ /* 0x000fe20000000a00 */
[----:B------:R-:W1:Y:S01]  /*8c00*/  LDC R19, c[0x0][0x144] ;  /* 0x00005100ff137b82 */ /* 0x000e620000000800 */
[----:B------:R-:W-:Y:S01]  /*8c10*/  ISETP.NE.U32.AND P0, PT, RZ, UR6, PT ;  /* 0x00000006ff007c0c */ /* 0x000fe2000bf05070 */
[----:B------:R-:W2:Y:S01]  /*8c20*/  S2R R5, SR_CTAID.Y ;  /* 0x0000000000057919 */ /* 0x000ea20000002600 */
[----:B------:R-:W-:Y:S01]  /*8c30*/  ULDC UR8, c[0x0][0x630] ;  /* 0x00018c0000087ab9 */ /* 0x000fe20000000800 */
[----:B------:R-:W-:Y:S01]  /*8c40*/  ULDC UR9, c[0x0][0x150] ;  /* 0x0000540000097ab9 */ /* 0x000fe20000000800 */
[----:B------:R-:W-:Y:S01]  /*8c50*/  ISETP.NE.AND.EX P0, PT, RZ, UR7, PT, P0 ;  /* 0x00000007ff007c0c */ /* 0x000fe2000bf05300 */
[----:B------:R-:W-:Y:S02]  /*8c60*/  IMAD.MOV.U32 R6, RZ, RZ, R2 ;  /* 0x000000ffff067224 */ /* 0x000fe400078e0002 */
[----:B------:R-:W-:Y:S01]  /*8c70*/  IMAD.MOV.U32 R7, RZ, RZ, R3 ;  /* 0x000000ffff077224 */ /* 0x000fe200078e0003 */
[----:B0-----:R-:W-:-:S09]  /*8c80*/  I2FP.F32.U32 R20, R18 ;  /* 0x0000001200147245 */ /* 0x001fd20000201000 */
[----:B------:R-:W-:Y:S05]  /*8c90*/  @!P0 BRA `(.L_x_182) ;  /* 0x0000000000288947 */ /* 0x000fea0003800000 */
[----:B------:R-:W-:Y:S02]  /*8ca0*/  ULDC UR5, c[0x0][0x634] ;  /* 0x00018d0000057ab9 */ /* 0x000fe40000000800 */
[----:B------:R-:W-:-:S05]  /*8cb0*/  IADD3 R7, P0, R2, UR5, RZ ;  /* 0x0000000502077c10 */ /* 0x000fca000ff1e0ff */
[----:B------:R-:W-:-:S04]  /*8cc0*/  IMAD.X R21, RZ, RZ, R3, P0 ;  /* 0x000000ffff157224 */ /* 0x000fc800000e0603 */
[----:B------:R-:W-:-:S04]  /*8cd0*/  IMAD.WIDE.U32 R8, R21, UR6, RZ ;  /* 0x0000000615087c25 */ /* 0x000fc8000f8e00ff */
[----:B------:R-:W-:-:S04]  /*8ce0*/  IMAD.WIDE.U32 R8, P0, R7, UR7, R8 ;  /* 0x0000000707087c25 */ /* 0x000fc8000f800008 */
[----:B------:R-:W-:-:S04]  /*8cf0*/  IMAD.WIDE.U32 R6, R7, UR6, RZ ;  /* 0x0000000607067c25 */ /* 0x000fc8000f8e00ff */
[----:B------:R-:W-:Y:S01]  /*8d00*/  IMAD.MOV.U32 R6, RZ, RZ, R9 ;  /* 0x000000ffff067224 */ /* 0x000fe200078e0009 */
[----:B------:R-:W-:Y:S01]  /*8d10*/  IADD3 RZ, P1, R7, R8, RZ ;  /* 0x0000000807ff7210 */ /* 0x000fe20007f3e0ff */
[----:B------:R-:W-:-:S04]  /*8d20*/  IMAD.X R7, RZ, RZ, RZ, P0 ;  /* 0x000000ffff077224 */ /* 0x000fc800000e06ff */
[----:B------:R-:W-:-:S08]  /*8d30*/  IMAD.WIDE.U32.X R6, R21, UR7, R6, P1 ;  /* 0x0000000715067c25 */ /* 0x000fd000088e0406 */
.L_x_182:
[----:B------:R-:W-:Y:S01]  /*8d40*/  FMUL R20, R20, UR9 ;  /* 0x0000000914147c20 */ /* 0x000fe20008400000 */
[--C-:B------:R-:W-:Y:S01]  /*8d50*/  SHF.R.U64 R16, R6, UR8, R7.reuse ;  /* 0x0000000806107c19 */ /* 0x100fe20008001207 */
[----:B------:R-:W-:Y:S01]  /*8d60*/  ULDC.64 UR6, c[0x0][0x620] ;  /* 0x0001880000067ab9 */ /* 0x000fe20000000a00 */
[----:B------:R-:W-:Y:S01]  /*8d70*/  SHF.R.U32.HI R6, RZ, UR8, R7 ;  /* 0x00000008ff067c19 */ /* 0x000fe20008011607 */
[----:B------:R-:W-:Y:S01]  /*8d80*/  ULDC.64 UR8, c[0x0][0x640] ;  /* 0x0001900000087ab9 */ /* 0x000fe20000000a00 */
[----:B------:R-:W-:Y:S01]  /*8d90*/  IADD3 R7, P0, RZ, -R16, RZ ;  /* 0x80000010ff077210 */ /* 0x000fe20007f1e0ff */
[----:B------:R-:W0:Y:S01]  /*8da0*/  F2I.U32.TRUNC.NTZ R20, R20 ;  /* 0x0000001400147305 */ /* 0x000e22000020f000 */
[----:B------:R-:W3:Y:S01]  /*8db0*/  LDC R22, c[0x0][0x148] ;  /* 0x00005200ff167b82 */ /* 0x000ee20000000800 */
[----:B------:R-:W-:Y:S02]  /*8dc0*/  ULDC UR5, c[0x0][0x618] ;  /* 0x0001860000057ab9 */ /* 0x000fe40000000800 */
[----:B------:R-:W-:Y:S01]  /*8dd0*/  IMAD.X R6, RZ, RZ, ~R6, P0 ;  /* 0x000000ffff067224 */ /* 0x000fe200000e0e06 */
[----:B------:R-:W-:-:S03]  /*8de0*/  ISETP.NE.U32.AND P0, PT, RZ, UR8, PT ;  /* 0x00000008ff007c0c */ /* 0x000fc6000bf05070 */
[----:B------:R-:W-:Y:S01]  /*8df0*/  IMAD R6, R6, UR6, RZ ;  /* 0x0000000606067c24 */ /* 0x000fe2000f8e02ff */
[----:B------:R-:W-:-:S03]  /*8e00*/  ISETP.NE.AND.EX P0, PT, RZ, UR9, PT, P0 ;  /* 0x00000009ff007c0c */ /* 0x000fc6000bf05300 */
[C---:B------:R-:W-:Y:S02]  /*8e10*/  IMAD R9, R7.reuse, UR7, R6 ;  /* 0x0000000707097c24 */ /* 0x040fe4000f8e0206 */
[----:B------:R-:W-:Y:S01]  /*8e20*/  IMAD.WIDE.U32 R6, R7, UR6, R2 ;  /* 0x0000000607067c25 */ /* 0x000fe2000f8e0002 */
[----:B------:R-:W-:-:S03]  /*8e30*/  ULDC UR6, c[0x0][0x154] ;  /* 0x0000550000067ab9 */ /* 0x000fc60000000800 */
[----:B0-----:R-:W-:Y:S02]  /*8e40*/  IMAD.MOV R8, RZ, RZ, -R20 ;  /* 0x000000ffff087224 */ /* 0x001fe400078e0a14 */
[----:B------:R-:W-:Y:S02]  /*8e50*/  IMAD.IADD R7, R7, 0x1, R9 ;  /* 0x0000000107077824 */ /* 0x000fe400078e0209 */
[----:B-1----:R-:W-:Y:S01]  /*8e60*/  IMAD R18, R19, R8, R18 ;  /* 0x0000000813127224 */ /* 0x002fe200078e0212 */
[----:B--2---:R-:W-:Y:S02]  /*8e70*/  I2FP.F32.U32 R8, R5 ;  /* 0x0000000500087245 */ /* 0x004fe40000201000 */
[--C-:B------:R-:W-:Y:S02]  /*8e80*/  SHF.R.U64 R19, R6, UR5, R7.reuse ;  /* 0x0000000506137c19 */ /* 0x100fe40008001207 */
[----:B------:R-:W-:Y:S01]  /*8e90*/  SHF.R.U32.HI R6, RZ, UR5, R7 ;  /* 0x00000005ff067c19 */ /* 0x000fe20008011607 */
[----:B------:R-:W-:Y:S01]  /*8ea0*/  FMUL R8, R8, UR6 ;  /* 0x0000000608087c20 */ /* 0x000fe20008400000 */
[----:B------:R-:W-:-:S02]  /*8eb0*/  ULDC UR5, c[0x0][0x608] ;  /* 0x0001820000057ab9 */ /* 0x000fc40000000800 */
[--C-:B------:R-:W-:Y:S01]  /*8ec0*/  SHF.R.U64 R21, R19, UR5, R6.reuse ;  /* 0x0000000513157c19 */ /* 0x100fe20008001206 */
[----:B------:R0:W1:Y:S01]  /*8ed0*/  F2I.U32.TRUNC.NTZ R24, R8 ;  /* 0x0000000800187305 */ /* 0x000062000020f000 */
[----:B------:R-:W-:Y:S01]  /*8ee0*/  SHF.R.U32.HI R6, RZ, UR5, R6 ;  /* 0x00000005ff067c19 */ /* 0x000fe20008011606 */
[----:B------:R-:W-:-:S03]  /*8ef0*/  ULDC UR5, c[0x0][0x658] ;  /* 0x0001960000057ab9 */ /* 0x000fc60000000800 */
[--C-:B------:R-:W-:Y:S02]  /*8f00*/  SHF.R.U64 R20, R21, UR5, R6.reuse ;  /* 0x0000000515147c19 */ /* 0x100fe40008001206 */
[----:B------:R-:W-:-:S03]  /*8f10*/  SHF.R.U32.HI R23, RZ, UR5, R6 ;  /* 0x00000005ff177c19 */ /* 0x000fc60008011606 */
[----:B------:R-:W-:Y:S02]  /*8f20*/  IMAD.MOV.U32 R6, RZ, RZ, R20 ;  /* 0x000000ffff067224 */ /* 0x000fe400078e0014 */
[----:B------:R-:W-:Y:S01]  /*8f30*/  IMAD.MOV.U32 R7, RZ, RZ, R23 ;  /* 0x000000ffff077224 */ /* 0x000fe200078e0017 */
[----:B0-----:R-:W-:Y:S06]  /*8f40*/  @!P0 BRA `(.L_x_183) ;  /* 0x0000000000288947 */ /* 0x001fec0003800000 */
        /* <DEDUP_REMOVED lines=10> */
.L_x_183:
[----:B------:R-:W-:Y:S01]  /*8ff0*/  ULDC UR5, c[0x0][0x648] ;  /* 0x0001920000057ab9 */ /* 0x000fe20000000800 */
[----:B-1----:R-:W-:Y:S01]  /*9000*/  IMAD.MOV R24, RZ, RZ, -R24 ;  /* 0x000000ffff187224 */ /* 0x002fe200078e0a18 */
[----:B------:R-:W-:Y:S01]  /*9010*/  SHF.R.U64 R6, R6, UR5, R7 ;  /* 0x0000000506067c19 */ /* 0x000fe20008001207 */
[----:B------:R-:W-:Y:S01]  /*9020*/  ULDC UR5, c[0x0][0x638] ;  /* 0x00018e0000057ab9 */ /* 0x000fe20000000800 */
[----:B------:R-:W-:Y:S01]  /*9030*/  LOP3.LUT R21, R21, UR17, RZ, 0xc0, !PT ;  /* 0x0000001115157c12 */ /* 0x000fe2000f8ec0ff */
[----:B---3--:R-:W-:Y:S01]  /*9040*/  @P3 IMAD R18, R22, R24, R5 ;  /* 0x0000001816123224 */ /* 0x008fe200078e0205 */
[----:B------:R-:W-:Y:S01]  /*9050*/  LOP3.LUT R7, R19, UR4, RZ, 0xc0, !PT ;  /* 0x0000000413077c12 */ /* 0x000fe2000f8ec0ff */
[----:B------:R-:W-:Y:S01]  /*9060*/  IMAD.MOV R5, RZ, RZ, -R6 ;  /* 0x000000ffff057224 */ /* 0x000fe200078e0a06 */
[----:B------:R-:W-:Y:S01]  /*9070*/  ULDC UR6, c[0x0][0x610] ;  /* 0x0001840000067ab9 */ /* 0x000fe20000000800 */
[----:B------:R-:W-:Y:S02]  /*9080*/  IMAD R21, R6, UR18, R21 ;  /* 0x0000001206157c24 */ /* 0x000fe4000f8e0215 */
[----:B------:R-:W-:Y:S01]  /*9090*/  IMAD R20, R5, UR5, R20 ;  /* 0x0000000505147c24 */ /* 0x000fe2000f8e0214 */
[----:B------:R-:W-:Y:S01]  /*90a0*/  ULDC UR5, c[0x0][0x600] ;  /* 0x0001800000057ab9 */ /* 0x000fe20000000800 */
[----:B------:R-:W-:-:S02]  /*90b0*/  IMAD R18, R21, UR6, R18 ;  /* 0x0000000615127c24 */ /* 0x000fc4000f8e0212 */
[----:B------:R-:W-:Y:S02]  /*90c0*/  IMAD R7, R20, UR5, R7 ;  /* 0x0000000514077c24 */ /* 0x000fe4000f8e0207 */
[----:B------:R-:W-:-:S03]  /*90d0*/  IMAD.MOV.U32 R6, RZ, RZ, 0x1 ;  /* 0x00000001ff067424 */ /* 0x000fc600078e00ff */
[----:B------:R-:W-:Y:S02]  /*90e0*/  SEL R5, R7, R18, !P3 ;  /* 0x0000001207057207 */ /* 0x000fe40005800000 */
[----:B------:R-:W-:-:S07]  /*90f0*/  SEL R18, R18, R7, !P3 ;  /* 0x0000000712127207 */ /* 0x000fce0005800000 */
.L_x_181:
[----:B------:R-:W-:Y:S05]  /*9100*/  BSYNC B1 ;  /* 0x0000000000017941 */ /* 0x000fea0003800000 */
.L_x_180:
[----:B------:R-:W-:-:S13]  /*9110*/  LOP3.LUT P0, RZ, R6, 0xff, RZ, 0xc0, !PT ;  /* 0x000000ff06ff7812 */ /* 0x000fda000780c0ff */
[----:B------:R-:W-:Y:S05]  /*9120*/  @P0 BRA `(.L_x_184) ;  /* 0xfffffff400440947 */ /* 0x000fea000383ffff */
[----:B------:R-:W-:Y:S05]  /*9130*/  BSYNC B0 ;  /* 0x0000000000007941 */ /* 0x000fea0003800000 */
.L_x_173:
[----:B------:R-:W-:-:S03]  /*9140*/  UMOV UR5, 0xffffffff ;  /* 0xffffffff00057882 */ /* 0x000fc60000000000 */
[----:B------:R-:W-:Y:S05]  /*9150*/  BRA.DIV UR5, `(.L_x_185) ;  /* 0x00000006051c7947 */ /* 0x000fea000b800000 */
[----:B------:R-:W-:-:S13]  /*9160*/  ELECT P0, URZ, PT ;  /* 0x00000000003f782f */ /* 0x000fda0003800000 */
.L_x_199:
[----:B------:R-:W-:Y:S04]  /*9170*/  BSSY B0, `(.L_x_186) ;  /* 0x000002b000007945 */ /* 0x000fe80003800000 */
[----:B------:R-:W-:Y:S05]  /*9180*/  @!P0 BRA `(.L_x_187) ;  /* 0x0000000000a48947 */ /* 0x000fea0003800000 */
[----:B------:R-:W-:-:S04]  /*9190*/  LOP3.LUT R4, R4, 0x2, RZ, 0xfc, !PT ;  /* 0x0000000204047812 */ /* 0x000fc800078efcff */
[----:B------:R-:W-:-:S13]  /*91a0*/  ISETP.NE.AND P0, PT, R4, 0x3, PT ;  /* 0x000000030400780c */ /* 0x000fda0003f05270 */
[----:B------:R-:W-:Y:S05]  /*91b0*/  @!P0 BRA `(.L_x_188) ;  /* 0x0000000000048947 */ /* 0x000fea0003800000 */
[----:B------:R-:W-:Y:S01]  /*91c0*/  BPT.TRAP 0x1 ;  /* 0x000000040000795c */ /* 0x000fe20000300000 */
.L_x_188:
[----:B------:R-:W0:Y:S01]  /*91d0*/  S2R R3, SR_CgaCtaId ;  /* 0x0000000000037919 */ /* 0x000e220000008800 */
[----:B------:R-:W-:Y:S02]  /*91e0*/  MOV R0, 0x400 ;  /* 0x0000040000007802 */ /* 0x000fe40000000f00 */
[----:B------:R-:W-:Y:S02]  /*91f0*/  SHF.L.U32 R2, R15, 0x1f, RZ ;  /* 0x0000001f0f027819 */ /* 0x000fe400000006ff */
[----:B0-----:R-:W-:-:S05]  /*9200*/  LEA R3, R3, R0, 0x18 ;  /* 0x0000000003037211 */ /* 0x001fca00078ec0ff */
[----:B------:R-:W-:-:S04]  /*9210*/  VIADD R3, R3, 0x20 ;  /* 0x0000002003037836 */ /* 0x000fc80000000000 */
[C---:B------:R-:W-:Y:S02]  /*9220*/  IMAD R5, R14.reuse, 0x8, R3 ;  /* 0x000000080e057824 */ /* 0x040fe400078e0203 */
[----:B------:R-:W-:Y:S02]  /*9230*/  VIADD R14, R14, 0x1 ;  /* 0x000000010e0e7836 */ /* 0x000fe40000000000 */
[----:B------:R-:W0:Y:S03]  /*9240*/  SYNCS.PHASECHK.TRANS64.TRYWAIT P0, [R5+URZ], R2 ;  /* 0x00000002050075a7 */ /* 0x000e26000800017f */
[----:B------:R-:W-:-:S04]  /*9250*/  ISETP.NE.AND P1, PT, R14, 0x4, PT ;  /* 0x000000040e00780c */ /* 0x000fc80003f25270 */
[----:B------:R-:W-:Y:S02]  /*9260*/  SEL R0, RZ, 0x1, P1 ;  /* 0x00000001ff007807 */ /* 0x000fe40000800000 */
[----:B------:R-:W-:Y:S02]  /*9270*/  SEL R14, R14, RZ, P1 ;  /* 0x000000ff0e0e7207 */ /* 0x000fe40000800000 */
[----:B------:R-:W-:-:S03]  /*9280*/  LOP3.LUT R15, R15, R0, RZ, 0x3c, !PT ;  /* 0x000000000f0f7212 */ /* 0x000fc600078e3cff */
[----:B------:R-:W-:Y:S01]  /*9290*/  IMAD R7, R14, 0x8, R3 ;  /* 0x000000080e077824 */ /* 0x000fe200078e0203 */
[----:B------:R-:W-:Y:S01]  /*92a0*/  SHF.L.U32 R4, R15, 0x1f, RZ ;  /* 0x0000001f0f047819 */ /* 0x000fe200000006ff */
[----:B0-----:R-:W-:Y:S06]  /*92b0*/  @!P0 BRA `(.L_x_189) ;  /* 0x0000000000e48947 */ /* 0x001fec0003800000 */
.L_x_200:
[----:B------:R-:W1:Y:S01]  /*92c0*/  SYNCS.PHASECHK.TRANS64.TRYWAIT P0, [R7+URZ], R4 ;  /* 0x00000004070075a7 */ /* 0x000e62000800017f */
[----:B------:R-:W-:-:S05]  /*92d0*/  VIADD R0, R14, 0x1 ;  /* 0x000000010e007836 */ /* 0x000fca0000000000 */
[----:B------:R-:W-:-:S04]  /*92e0*/  ISETP.NE.AND P1, PT, R0, 0x4, PT ;  /* 0x000000040000780c */ /* 0x000fc80003f25270 */
[----:B0-----:R-:W-:Y:S02]  /*92f0*/  SEL R2, RZ, 0x1, P1 ;  /* 0x00000001ff027807 */ /* 0x001fe40000800000 */
[----:B------:R-:W-:Y:S02]  /*9300*/  SEL R0, R0, RZ, P1 ;  /* 0x000000ff00007207 */ /* 0x000fe40000800000 */
[----:B------:R-:W-:-:S03]  /*9310*/  LOP3.LUT R15, R15, R2, RZ, 0x3c, !PT ;  /* 0x000000020f0f7212 */ /* 0x000fc600078e3cff */
[----:B------:R-:W-:Y:S01]  /*9320*/  IMAD R6, R0, 0x8, R3 ;  /* 0x0000000800067824 */ /* 0x000fe200078e0203 */
[----:B------:R-:W-:Y:S01]  /*9330*/  SHF.L.U32 R5, R15, 0x1f, RZ ;  /* 0x0000001f0f057819 */ /* 0x000fe200000006ff */
[----:B-1----:R-:W-:Y:S06]  /*9340*/  @!P0 BRA `(.L_x_190) ;  /* 0x0000000000d48947 */ /* 0x002fec0003800000 */
.L_x_201:
[----:B------:R-:W1:Y:S01]  /*9350*/  SYNCS.PHASECHK.TRANS64.TRYWAIT P0, [R6+URZ], R5 ;  /* 0x00000005060075a7 */ /* 0x000e62000800017f */
[----:B------:R-:W-:-:S05]  /*9360*/  VIADD R0, R0, 0x1 ;  /* 0x0000000100007836 */ /* 0x000fca0000000000 */
[----:B------:R-:W-:-:S04]  /*9370*/  ISETP.NE.AND P1, PT, R0, 0x4, PT ;  /* 0x000000040000780c */ /* 0x000fc80003f25270 */
[----:B------:R-:W-:Y:S02]  /*9380*/  SEL R2, RZ, 0x1, P1 ;  /* 0x00000001ff027807 */ /* 0x000fe40000800000 */
[----:B------:R-:W-:Y:S02]  /*9390*/  SEL R0, R0, RZ, P1 ;  /* 0x000000ff00007207 */ /* 0x000fe40000800000 */
[----:B------:R-:W-:Y:S01]  /*93a0*/  LOP3.LUT R2, R15, R2, RZ, 0x3c, !PT ;  /* 0x000000020f027212 */ /* 0x000fe200078e3cff */
[----:B-1----:R-:W-:Y:S06]  /*93b0*/  @!P0 BRA `(.L_x_191) ;  /* 0x0000000000cc8947 */ /* 0x002fec0003800000 */
.L_x_202:
[----:B------:R-:W-:Y:S01]  /*93c0*/  IMAD R3, R0, 0x8, R3 ;  /* 0x0000000800037824 */ /* 0x000fe200078e0203 */
[----:B------:R-:W-:-:S07]  /*93d0*/  SHF.L.U32 R0, R2, 0x1f, RZ ;  /* 0x0000001f02007819 */ /* 0x000fce00000006ff */
.L_x_192:
[----:B--2---:R2:W3:Y:S02]  /*93e0*/  SYNCS.PHASECHK.TRANS64.TRYWAIT P0, [R3+URZ], R0 ;  /* 0x00000000030075a7 */ /* 0x0044e4000800017f */
[----:B---3--:R-:W-:Y:S05]  /*93f0*/  @!P0 NANOSLEEP.SYNCS 0x989680 ;  /* 0x009896800000895d */ /* 0x008fea0003900000 */
[----:B------:R-:W3:Y:S02]  /*9400*/  @!P0 SYNCS.PHASECHK.TRANS64 P0, [R3+URZ], R0 ;  /* 0x00000000030085a7 */ /* 0x000ee4000800007f */
[----:B---3--:R-:W-:Y:S05]  /*9410*/  @!P0 BRA `(.L_x_192) ;  /* 0xfffffffc00f08947 */ /* 0x008fea000383ffff */
.L_x_187:
[----:B------:R-:W-:Y:S05]  /*9420*/  BSYNC B0 ;  /* 0x0000000000007941 */ /* 0x000fea0003800000 */
.L_x_186:
[----:B------:R-:W-:Y:S05]  /*9430*/  EXIT ;  /* 0x000000000000794d */ /* 0x000fea0003800000 */
.L_x_21:
[----:B-1----:R-:W-:-:S04]  /*9440*/  IMAD.U32 R12, RZ, RZ, UR6 ;  /* 0x00000006ff0c7e24 */ /* 0x002fc8000f8e00ff */
[----:B------:R1:W4:Y:S03]  /*9450*/  SYNCS.PHASECHK.TRANS64.TRYWAIT P1, [R12+URZ], R11 ;  /* 0x0000000b0c0075a7 */ /* 0x000326000802017f */
[----:B----4-:R-:W-:Y:S05]  /*9460*/  @!P1 NANOSLEEP.SYNCS 0x989680 ;  /* 0x009896800000995d */ /* 0x010fea0003900000 */
[----:B------:R-:W4:Y:S02]  /*9470*/  @!P1 SYNCS.PHASECHK.TRANS64 P1, [R12+URZ], R11 ;  /* 0x0000000b0c0095a7 */ /* 0x000f24000802007f */
[----:B----4-:R-:W-:Y:S05]  /*9480*/  @!P1 BRA `(.L_x_21) ;  /* 0xfffffffc00ec9947 */ /* 0x010fea000383ffff */
[----:B------:R-:W-:Y:S05]  /*9490*/  BRA `(.L_x_20) ;  /* 0xffffff8000b47947 */ /* 0x000fea000383ffff */
.L_x_27:
[----:B-1----:R-:W-:-:S04]  /*94a0*/  IMAD.U32 R142, RZ, RZ, UR12 ;  /* 0x0000000cff8e7e24 */ /* 0x002fc8000f8e00ff */
[----:B------:R1:W4:Y:S03]  /*94b0*/  SYNCS.PHASECHK.TRANS64.TRYWAIT P1, [R142+URZ], R13 ;  /* 0x0000000d8e0075a7 */ /* 0x000326000802017f */
[----:B----4-:R-:W-:Y:S05]  /*94c0*/  @!P1 NANOSLEEP.SYNCS 0x989680 ;  /* 0x009896800000995d */ /* 0x010fea0003900000 */
[----:B------:R-:W4:Y:S02]  /*94d0*/  @!P1 SYNCS.PHASECHK.TRANS64 P1, [R142+URZ], R13 ;  /* 0x0000000d8e0095a7 */ /* 0x000f24000802007f */
[----:B----4-:R-:W-:Y:S05]  /*94e0*/  @!P1 BRA `(.L_x_27) ;  /* 0xfffffffc00ec9947 */ /* 0x010fea000383ffff */
[----:B------:R-:W-:Y:S05]  /*94f0*/  BRA `(.L_x_26) ;  /* 0xffffff8c00247947 */ /* 0x000fea000383ffff */
.L_x_174:
[----:B------:R-:W-:Y:S01]  /*9500*/  BSSY B1, `(.L_x_193) ;  /* 0x0000006000017945 */ /* 0x000fe20003800000 */
[----:B------:R-:W-:-:S07]  /*9510*/  IMAD.MOV.U32 R6, RZ, RZ, -0x1 ;  /* 0xffffffffff067424 */ /* 0x000fce00078e00ff */
[----:B------:R-:W-:Y:S05]  /*9520*/  WARPSYNC.COLLECTIVE R6, `(.L_x_194) ;  /* 0x00000000060c7348 */ /* 0x000fea0003c00000 */
[----:B------:R-:W-:Y:S02]  /*9530*/  ELECT P0, UR62, PT ;  /* 0x00000000003e782f */ /* 0x000fe40003800000 */
[----:B------:R-:W-:Y:S01]  /*9540*/  MOV R6, UR62 ;  /* 0x0000003e00067c02 */ /* 0x000fe20008000f00 */
[----:B------:R-:W-:Y:S10]  /*9550*/  ENDCOLLECTIVE ;  /* 0x000000000000791b */ /* 0x000ff40003800000 */
.L_x_194:
[----:B------:R-:W-:Y:S05]  /*9560*/  BSYNC B1 ;  /* 0x0000000000017941 */ /* 0x000fea0003800000 */
.L_x_193:
[----:B------:R-:W-:Y:S05]  /*9570*/  BRA `(.L_x_195) ;  /* 0xfffffff0003c7947 */ /* 0x000fea000383ffff */
.L_x_177:
[----:B0-----:R0:W1:Y:S02]  /*9580*/  SYNCS.PHASECHK.TRANS64.TRYWAIT P0, [R21+URZ+0x20], R8 ;  /* 0x00002008150075a7 */ /* 0x001064000800017f */
[----:B-1----:R-:W-:Y:S05]  /*9590*/  @!P0 NANOSLEEP.SYNCS 0x989680 ;  /* 0x009896800000895d */ /* 0x002fea0003900000 */
[----:B------:R-:W1:Y:S02]  /*95a0*/  @!P0 SYNCS.PHASECHK.TRANS64 P0, [R21+URZ+0x20], R8 ;  /* 0x00002008150085a7 */ /* 0x000e64000800007f */
[----:B-1----:R-:W-:Y:S05]  /*95b0*/  @!P0 BRA `(.L_x_177) ;  /* 0xfffffffc00f08947 */ /* 0x002fea000383ffff */
[----:B------:R-:W-:Y:S05]  /*95c0*/  BRA `(.L_x_196) ;  /* 0xfffffff0007c7947 */ /* 0x000fea000383ffff */
.L_x_185:
[----:B------:R-:W-:Y:S01]  /*95d0*/  BSSY B0, `(.L_x_197) ;  /* 0x0000006000007945 */ /* 0x000fe20003800000 */
[----:B------:R-:W-:-:S07]  /*95e0*/  IMAD.MOV.U32 R6, RZ, RZ, -0x1 ;  /* 0xffffffffff067424 */ /* 0x000fce00078e00ff */
[----:B------:R-:W-:Y:S05]  /*95f0*/  WARPSYNC.COLLECTIVE R6, `(.L_x_198) ;  /* 0x00000000060c7348 */ /* 0x000fea0003c00000 */
[----:B------:R-:W-:Y:S02]  /*9600*/  ELECT P0, UR62, PT ;  /* 0x00000000003e782f */ /* 0x000fe40003800000 */
[----:B------:R-:W-:Y:S01]  /*9610*/  MOV R6, UR62 ;  /* 0x0000003e00067c02 */ /* 0x000fe20008000f00 */
[----:B------:R-:W-:Y:S10]  /*9620*/  ENDCOLLECTIVE ;  /* 0x000000000000791b */ /* 0x000ff40003800000 */
.L_x_198:
[----:B------:R-:W-:Y:S05]  /*9630*/  BSYNC B0 ;  /* 0x0000000000007941 */ /* 0x000fea0003800000 */
.L_x_197:
[----:B------:R-:W-:Y:S05]  /*9640*/  BRA `(.L_x_199) ;  /* 0xfffffff800c87947 */ /* 0x000fea000383ffff */
.L_x_189:
[----:B0-----:R0:W1:Y:S02]  /*9650*/  SYNCS.PHASECHK.TRANS64.TRYWAIT P0, [R5+URZ], R2 ;  /* 0x00000002050075a7 */ /* 0x001064000800017f */
[----:B-1----:R-:W-:Y:S05]  /*9660*/  @!P0 NANOSLEEP.SYNCS 0x989680 ;  /* 0x009896800000895d */ /* 0x002fea0003900000 */
[----:B------:R-:W1:Y:S02]  /*9670*/  @!P0 SYNCS.PHASECHK.TRANS64 P0, [R5+URZ], R2 ;  /* 0x00000002050085a7 */ /* 0x000e64000800007f */
[----:B-1----:R-:W-:Y:S05]  /*9680*/  @!P0 BRA `(.L_x_189) ;  /* 0xfffffffc00f08947 */ /* 0x002fea000383ffff */
[----:B------:R-:W-:Y:S05]  /*9690*/  BRA `(.L_x_200) ;  /* 0xfffffffc00087947 */ /* 0x000fea000383ffff */
.L_x_190:
[----:B0-----:R0:W1:Y:S02]  /*96a0*/  SYNCS.PHASECHK.TRANS64.TRYWAIT P0, [R7+URZ], R4 ;  /* 0x00000004070075a7 */ /* 0x001064000800017f */
[----:B-1----:R-:W-:Y:S05]  /*96b0*/  @!P0 NANOSLEEP.SYNCS 0x989680 ;  /* 0x009896800000895d */ /* 0x002fea0003900000 */
[----:B------:R-:W1:Y:S02]  /*96c0*/  @!P0 SYNCS.PHASECHK.TRANS64 P0, [R7+URZ], R4 ;  /* 0x00000004070085a7 */ /* 0x000e64000800007f */
[----:B-1----:R-:W-:Y:S05]  /*96d0*/  @!P0 BRA `(.L_x_190) ;  /* 0xfffffffc00f08947 */ /* 0x002fea000383ffff */
[----:B------:R-:W-:Y:S05]  /*96e0*/  BRA `(.L_x_201) ;  /* 0xfffffffc00187947 */ /* 0x000fea000383ffff */
.L_x_191:
[----:B-1----:R1:W2:Y:S02]  /*96f0*/  SYNCS.PHASECHK.TRANS64.TRYWAIT P0, [R6+URZ], R5 ;  /* 0x00000005060075a7 */ /* 0x0022a4000800017f */
[----:B--2---:R-:W-:Y:S05]  /*9700*/  @!P0 NANOSLEEP.SYNCS 0x989680 ;  /* 0x009896800000895d */ /* 0x004fea0003900000 */
[----:B------:R-:W2:Y:S02]  /*9710*/  @!P0 SYNCS.PHASECHK.TRANS64 P0, [R6+URZ], R5 ;  /* 0x00000005060085a7 */ /* 0x000ea4000800007f */
[----:B--2---:R-:W-:Y:S05]  /*9720*/  @!P0 BRA `(.L_x_191) ;  /* 0xfffffffc00f08947 */ /* 0x004fea000383ffff */
[----:B------:R-:W-:Y:S05]  /*9730*/  BRA `(.L_x_202) ;  /* 0xfffffffc00207947 */ /* 0x000fea000383ffff */
.L_x_203:
[----:B------:R-:W-:-:S00]  /*9740*/  BRA `(.L_x_203) ;  /* 0xfffffffc00fc7947 */ /* 0x000fc0000383ffff */
[----:B------:R-:W-:-:S00]  /*9750*/  NOP ;  /* 0x0000000000007918 */ /* 0x000fc00000000000 */
        /* <DEDUP_REMOVED lines=10> */
.L_x_204:


//--------------------- .nv.shared._ZN7cutlass13device_kernelINS_4gemm6kernel13GemmUniversalIN4cute5tupleIJiiiiEEENS1_10collective13CollectiveMmaINS1_37MainloopSm90TmaGmmaWarpSpecializedFP8ILi4ENS5_IJNS4_1CILi1EEENSA_ILi2EEESB_EEENS1_35KernelTmaWarpSpecializedCooperativeEEENS5_IJNSA_ILi128EEESG_SG_EEENS_12float_e4m3_tENS5_IJlSB_lEEESI_SJ_NS4_8TiledMMAINS4_8MMA_AtomIJNS4_4SM904GMMA31MMA_64x128x32_F32E4M3E4M3_SS_TNILNSN_7ScaleInE1ELSP_1EEEEEENS4_6LayoutINS5_IJSC_SB_SB_EEENS5_IJSB_NSA_ILi0EEESU_EEEEENS5_IJNS4_10UnderscoreESX_SX_EEEEENS4_23SM90_TMA_LOAD_MULTICASTENS4_14ComposedLayoutINS4_7SwizzleILi3ELi4ELi3EEENS4_18smem_ptr_flag_bitsILi8EEENSS_INS5_IJNSA_ILi8EEESG_EEENS5_IJSG_SB_EEEEEEEvNS4_8identityENS4_13SM90_TMA_LOADES1A_vS1B_EENS_8epilogue10collective6detail29Sm90TmaWarpSpecializedAdapterINS1F_15DefaultEpilogueISI_SJ_SJ_NS1E_6thread17LinearCombinationISI_Li1EffLNS1J_9ScaleType4KindE0ELNS_15FloatRoundStyleE2ESI_EENS1_15EpilogueDefaultEEEEEvvEEEEvNT_6ParamsE --------------------------
	.section	.nv.shared._ZN7cutlass13device_kernelINS_4gemm6kernel13GemmUniversalIN4cute5tupleIJiiiiEEENS1_10collective13CollectiveMmaINS1_37MainloopSm90TmaGmmaWarpSpecializedFP8ILi4ENS5_IJNS4_1CILi1EEENSA_ILi2EEESB_EEENS1_35KernelTmaWarpSpecializedCooperativeEEENS5_IJNSA_ILi128EEESG_SG_EEENS_12float_e4m3_tENS5_IJlSB_lEEESI_SJ_NS4_8TiledMMAINS4_8MMA_AtomIJNS4_4SM904GMMA31MMA_64x128x32_F32E4M3E4M3_SS_TNILNSN_7ScaleInE1ELSP_1EEEEEENS4_6LayoutINS5_IJSC_SB_SB_EEENS5_IJSB_NSA_ILi0EEESU_EEEEENS5_IJNS4_10UnderscoreESX_SX_EEEEENS4_23SM90_TMA_LOAD_MULTICASTENS4_14ComposedLayoutINS4_7SwizzleILi3ELi4ELi3EEENS4_18smem_ptr_flag_bitsILi8EEENSS_INS5_IJNSA_ILi8EEESG_EEENS5_IJSG_SB_EEEEEEEvNS4_8identityENS4_13SM90_TMA_LOADES1A_vS1B_EENS_8epilogue10collective6detail29Sm90TmaWarpSpecializedAdapterINS1F_15DefaultEpilogueISI_SJ_SJ_NS1E_6thread17LinearCombinationISI_Li1EffLNS1J_9ScaleType4KindE0ELNS_15FloatRoundStyleE2ESI_EENS1_15EpilogueDefaultEEEEEvvEEEEvNT_6ParamsE,"aw",@nobits
	.sectionflags	@""
	.align	16
	.zero		1024


//--------------------- .nv.shared.reserved.0     --------------------------
	.section	.nv.shared.reserved.0,"aw",@nobits
	.weak		__nv_reservedSMEM_offset_0_alias
	.size		__nv_reservedSMEM_offset_0_alias, 0, 0
	.other		__nv_reservedSMEM_offset_0_alias,@"STO_CUDA_RESERVED_SHARED STV_DEFAULT"
__nv_reservedSMEM_offset_0_alias:
	.zero		0


//--------------------- .nv.global                --------------------------
	.section	.nv.global,"aw",@nobits
.nv.global:
	.type		_ZN39_INTERNAL_9a900f21_4_k_cu_6132d34b_45204cute1_E,@object
	.size		_ZN39_INTERNAL_9a900f21_4_k_cu_6132d34b_45204cute1_E,(_ZN39_INTERNAL_9a900f21_4_k_cu_6132d34b_45204cuda3std3__45__cpo6cbeginE - _ZN39_INTERNAL_9a900f21_4_k_cu_6132d34b_45204cute1_E)
_ZN39_INTERNAL_9a900f21_4_k_cu_6132d34b_45204cute1_E:
	.zero		1
	.type		_ZN39_INTERNAL_9a900f21_4_k_cu_6132d34b_45204cuda3std3__45__cpo6cbeginE,@object
	.size		_ZN39_INTERNAL_9a900f21_4_k_cu_6132d34b_45204cuda3std3__45__cpo6cbeginE,(_ZN39_INTERNAL_9a900f21_4_k_cu_6132d34b_45204cuda3std3__48in_placeE - _ZN39_INTERNAL_9a900f21_4_k_cu_6132d34b_45204cuda3std3__45__cpo6cbeginE)
_ZN39_INTERNAL_9a900f21_4_k_cu_6132d34b_45204cuda3std3__45__cpo6cbeginE:
	.zero		1
	.type		_ZN39_INTERNAL_9a900f21_4_k_cu_6132d34b_45204cuda3std3__48in_placeE,@object
	.size		_ZN39_INTERNAL_9a900f21_4_k_cu_6132d34b_45204cuda3std3__48in_placeE,(_ZN39_INTERNAL_9a900f21_4_k_cu_6132d34b_45204cuda3std6ranges3__45__cpo9iter_moveE - _ZN39_INTERNAL_9a900f21_4_k_cu_6132d34b_45204cuda3std3__48in_placeE)
_ZN39_INTERNAL_9a900f21_4_k_cu_6132d34b_45204cuda3std3__48in_placeE:
	.zero		1
	.type		_ZN39_INTERNAL_9a900f21_4_k_cu_6132d34b_45204cuda3std6ranges3__45__cpo9iter_moveE,@object
	.size		_ZN39_INTERNAL_9a900f21_4_k_cu_6132d34b_45204cuda3std6ranges3__45__cpo9iter_moveE,(_ZN39_INTERNAL_9a900f21_4_k_cu_6132d34b_45204cuda3std3__45__cpo5beginE - _ZN39_INTERNAL_9a900f21_4_k_cu_6132d34b_45204cuda3std6ranges3__45__cpo9iter_moveE)
_ZN39_INTERNAL_9a900f21_4_k_cu_6132d34b_45204cuda3std6ranges3__45__cpo9iter_moveE:
	.zero		1
	.type		_ZN39_INTERNAL_9a900f21_4_k_cu_6132d34b_45204cuda3std3__45__cpo5beginE,@object
	.size		_ZN39_INTERNAL_9a900f21_4_k_cu_6132d34b_45204cuda3std3__45__cpo5beginE,(_ZN39_INTERNAL_9a900f21_4_k_cu_6132d34b_45204cuda3std3__441_GLOBAL__N__9a900f21_4_k_cu_6132d34b_45206ignoreE - _ZN39_INTERNAL_9a900f21_4_k_cu_6132d34b_45204cuda3std3__45__cpo5beginE)
_ZN39_INTERNAL_9a900f21_4_k_cu_6132d34b_45204cuda3std3__45__cpo5beginE:
	.zero		1
	.type		_ZN39_INTERNAL_9a900f21_4_k_cu_6132d34b_45204cuda3std3__441_GLOBAL__N__9a900f21_4_k_cu_6132d34b_45206ignoreE,@object
	.size		_ZN39_INTERNAL_9a900f21_4_k_cu_6132d34b_45204cuda3std3__441_GLOBAL__N__9a900f21_4_k_cu_6132d34b_45206ignoreE,(_ZN39_INTERNAL_9a900f21_4_k_cu_6132d34b_45204cute7productE - _ZN39_INTERNAL_9a900f21_4_k_cu_6132d34b_45204cuda3std3__441_GLOBAL__N__9a900f21_4_k_cu_6132d34b_45206ignoreE)
_ZN39_INTERNAL_9a900f21_4_k_cu_6132d34b_45204cuda3std3__441_GLOBAL__N__9a900f21_4_k_cu_6132d34b_45206ignoreE:
	.zero		1
	.type		_ZN39_INTERNAL_9a900f21_4_k_cu_6132d34b_45204cute7productE,@object
	.size		_ZN39_INTERNAL_9a900f21_4_k_cu_6132d34b_45204cute7productE,(_ZN39_INTERNAL_9a900f21_4_k_cu_6132d34b_45204cuda3std3__45__cpo3endE - _ZN39_INTERNAL_9a900f21_4_k_cu_6132d34b_45204cute7productE)
_ZN39_INTERNAL_9a900f21_4_k_cu_6132d34b_45204cute7productE:
	.zero		1
	.type		_ZN39_INTERNAL_9a900f21_4_k_cu_6132d34b_45204cuda3std3__45__cpo3endE,@object
	.size		_ZN39_INTERNAL_9a900f21_4_k_cu_6132d34b_45204cuda3std3__45__cpo3endE,(_ZN39_INTERNAL_9a900f21_4_k_cu_6132d34b_45204cuda3std3__419piecewise_constructE - _ZN39_INTERNAL_9a900f21_4_k_cu_6132d34b_45204cuda3std3__45__cpo3endE)
_ZN39_INTERNAL_9a900f21_4_k_cu_6132d34b_45204cuda3std3__45__cpo3endE:
	.zero		1
	.type		_ZN39_INTERNAL_9a900f21_4_k_cu_6132d34b_45204cuda3std3__419piecewise_constructE,@object
	.size		_ZN39_INTERNAL_9a900f21_4_k_cu_6132d34b_45204cuda3std3__419piecewise_constructE,(_ZN39_INTERNAL_9a900f21_4_k_cu_6132d34b_45204cuda3std3__45__cpo4cendE - _ZN39_INTERNAL_9a900f21_4_k_cu_6132d34b_45204cuda3std3__419piecewise_constructE)
_ZN39_INTERNAL_9a900f21_4_k_cu_6132d34b_45204cuda3std3__419piecewise_constructE:
	.zero		1
	.type		_ZN39_INTERNAL_9a900f21_4_k_cu_6132d34b_45204cuda3std3__45__cpo4cendE,@object
	.size		_ZN39_INTERNAL_9a900f21_4_k_cu_6132d34b_45204cuda3std3__45__cpo4cendE,(_ZN39_INTERNAL_9a900f21_4_k_cu_6132d34b_45204cuda3std6ranges3__45__cpo4swapE - _ZN39_INTERNAL_9a900f21_4_k_cu_6132d34b_45204cuda3std3__45__cpo4cendE)
_ZN39_INTERNAL_9a900f21_4_k_cu_6132d34b_45204cuda3std3__45__cpo4cendE:
	.zero		1
	.type		_ZN39_INTERNAL_9a900f21_4_k_cu_6132d34b_45204cuda3std6ranges3__45__cpo4swapE,@object
	.size		_ZN39_INTERNAL_9a900f21_4_k_cu_6132d34b_45204cuda3std6ranges3__45__cpo4swapE,(.L_7 - _ZN39_INTERNAL_9a900f21_4_k_cu_6132d34b_45204cuda3std6ranges3__45__cpo4swapE)
_ZN39_INTERNAL_9a900f21_4_k_cu_6132d34b_45204cuda3std6ranges3__45__cpo4swapE:
	.zero		1
.L_7:


//--------------------- .nv.constant0._ZN7cutlass13device_kernelINS_4gemm6kernel13GemmUniversalIN4cute5tupleIJiiiiEEENS1_10collective13CollectiveMmaINS1_37MainloopSm90TmaGmmaWarpSpecializedFP8ILi4ENS5_IJNS4_1CILi1EEENSA_ILi2EEESB_EEENS1_35KernelTmaWarpSpecializedCooperativeEEENS5_IJNSA_ILi128EEESG_SG_EEENS_12float_e4m3_tENS5_IJlSB_lEEESI_SJ_NS4_8TiledMMAINS4_8MMA_AtomIJNS4_4SM904GMMA31MMA_64x128x32_F32E4M3E4M3_SS_TNILNSN_7ScaleInE1ELSP_1EEEEEENS4_6LayoutINS5_IJSC_SB_SB_EEENS5_IJSB_NSA_ILi0EEESU_EEEEENS5_IJNS4_10UnderscoreESX_SX_EEEEENS4_23SM90_TMA_LOAD_MULTICASTENS4_14ComposedLayoutINS4_7SwizzleILi3ELi4ELi3EEENS4_18smem_ptr_flag_bitsILi8EEENSS_INS5_IJNSA_ILi8EEESG_EEENS5_IJSG_SB_EEEEEEEvNS4_8identityENS4_13SM90_TMA_LOADES1A_vS1B_EENS_8epilogue10collective6detail29Sm90TmaWarpSpecializedAdapterINS1F_15DefaultEpilogueISI_SJ_SJ_NS1E_6thread17LinearCombinationISI_Li1EffLNS1J_9ScaleType4KindE0ELNS_15FloatRoundStyleE2ESI_EENS1_15EpilogueDefaultEEEEEvvEEEEvNT_6ParamsE --------------------------
	.section	.nv.constant0._ZN7cutlass13device_kernelINS_4gemm6kernel13GemmUniversalIN4cute5tupleIJiiiiEEENS1_10collective13CollectiveMmaINS1_37MainloopSm90TmaGmmaWarpSpecializedFP8ILi4ENS5_IJNS4_1CILi1EEENSA_ILi2EEESB_EEENS1_35KernelTmaWarpSpecializedCooperativeEEENS5_IJNSA_ILi128EEESG_SG_EEENS_12float_e4m3_tENS5_IJlSB_lEEESI_SJ_NS4_8TiledMMAINS4_8MMA_AtomIJNS4_4SM904GMMA31MMA_64x128x32_F32E4M3E4M3_SS_TNILNSN_7ScaleInE1ELSP_1EEEEEENS4_6LayoutINS5_IJSC_SB_SB_EEENS5_IJSB_NSA_ILi0EEESU_EEEEENS5_IJNS4_10UnderscoreESX_SX_EEEEENS4_23SM90_TMA_LOAD_MULTICASTENS4_14ComposedLayoutINS4_7SwizzleILi3ELi4ELi3EEENS4_18smem_ptr_flag_bitsILi8EEENSS_INS5_IJNSA_ILi8EEESG_EEENS5_IJSG_SB_EEEEEEEvNS4_8identityENS4_13SM90_TMA_LOADES1A_vS1B_EENS_8epilogue10collective6detail29Sm90TmaWarpSpecializedAdapterINS1F_15DefaultEpilogueISI_SJ_SJ_NS1E_6thread17LinearCombinationISI_Li1EffLNS1J_9ScaleType4KindE0ELNS_15FloatRoundStyleE2ESI_EENS1_15EpilogueDefaultEEEEEvvEEEEvNT_6ParamsE,"a",@progbits
	.sectionflags	@""
	.align	4
.nv.constant0._ZN7cutlass13device_kernelINS_4gemm6kernel13GemmUniversalIN4cute5tupleIJiiiiEEENS1_10collective13CollectiveMmaINS1_37MainloopSm90TmaGmmaWarpSpecializedFP8ILi4ENS5_IJNS4_1CILi1EEENSA_ILi2EEESB_EEENS1_35KernelTmaWarpSpecializedCooperativeEEENS5_IJNSA_ILi128EEESG_SG_EEENS_12float_e4m3_tENS5_IJlSB_lEEESI_SJ_NS4_8TiledMMAINS4_8MMA_AtomIJNS4_4SM904GMMA31MMA_64x128x32_F32E4M3E4M3_SS_TNILNSN_7ScaleInE1ELSP_1EEEEEENS4_6LayoutINS5_IJSC_SB_SB_EEENS5_IJSB_NSA_ILi0EEESU_EEEEENS5_IJNS4_10UnderscoreESX_SX_EEEEENS4_23SM90_TMA_LOAD_MULTICASTENS4_14ComposedLayoutINS4_7SwizzleILi3ELi4ELi3EEENS4_18smem_ptr_flag_bitsILi8EEENSS_INS5_IJNSA_ILi8EEESG_EEENS5_IJSG_SB_EEEEEEEvNS4_8identityENS4_13SM90_TMA_LOADES1A_vS1B_EENS_8epilogue10collective6detail29Sm90TmaWarpSpecializedAdapterINS1F_15DefaultEpilogueISI_SJ_SJ_NS1E_6thread17LinearCombinationISI_Li1EffLNS1J_9ScaleType4KindE0ELNS_15FloatRoundStyleE2ESI_EENS1_15EpilogueDefaultEEEEEvvEEEEvNT_6ParamsE:
	.zero		1664


//--------------------- SYMBOLS --------------------------

	.type		.nv.reservedSmem.offset0,@object
	.size		.nv.reservedSmem.offset0,0x4
